// auto-generated by cutlass_sweep.gemm — config: {"arch": "sm_90", "cluster_m": 1, "cluster_n": 1, "dtype": "fp16", "dtype_b": "fp16", "layout": "nt", "stages": 0, "tile_k": 16, "tile_m": 128, "tile_n": 176}
#include "cutlass/cutlass.h"
#include "cutlass/gemm/collective/collective_builder.hpp"
#include "cutlass/gemm/device/gemm_universal_adapter.h"
#include "cutlass/gemm/kernel/gemm_universal.hpp"
#include "cutlass/epilogue/collective/collective_builder.hpp"

using ElemA = cutlass::half_t;
using ElemB = cutlass::half_t;
using ElemCD = cutlass::half_t;
using Acc  = float;
using TileShape    = cute::Shape<cute::_128, cute::_176, cute::_16>;
using ClusterShape = cute::Shape<cute::_1, cute::_1, cute::_1>;

using CollectiveEpilogue = typename cutlass::epilogue::collective::CollectiveBuilder<
    cutlass::arch::Sm90, cutlass::arch::OpClassTensorOp,
    TileShape, ClusterShape,
    cutlass::epilogue::collective::EpilogueTileAuto,
    Acc, Acc,
    ElemCD, cutlass::layout::RowMajor, 128 / cutlass::sizeof_bits<ElemCD>::value,
    ElemCD, cutlass::layout::RowMajor, 128 / cutlass::sizeof_bits<ElemCD>::value,
    cutlass::epilogue::collective::EpilogueScheduleAuto
  >::CollectiveOp;

using CollectiveMainloop = typename cutlass::gemm::collective::CollectiveBuilder<
    cutlass::arch::Sm90, cutlass::arch::OpClassTensorOp,
    ElemA, cutlass::layout::RowMajor, 128 / cutlass::sizeof_bits<ElemA>::value,
    ElemB, cutlass::layout::ColumnMajor, 128 / cutlass::sizeof_bits<ElemB>::value,
    Acc,
    TileShape, ClusterShape,
    cutlass::gemm::collective::StageCountAutoCarveout<static_cast<int>(sizeof(typename CollectiveEpilogue::SharedStorage))>,
    cutlass::gemm::collective::KernelScheduleAuto
  >::CollectiveOp;

using GemmKernel = cutlass::gemm::kernel::GemmUniversal<
    cute::Shape<int,int,int,int>,
    CollectiveMainloop,
    CollectiveEpilogue
>;
using Gemm = cutlass::gemm::device::GemmUniversalAdapter<GemmKernel>;

// Force the device kernel symbol into the cubin without needing a host main.
auto* _anchor = &cutlass::device_kernel<GemmKernel>;


// ===== COMPILED SASS (sm_90a) =====

	.target	sm_90a

	.elftype	@"ET_EXEC"


//--------------------- .note.nv.tkinfo           --------------------------
	.section	.note.nv.tkinfo,"",@"SHT_NOTE"
	.sectionflags	@"SHF_NOTE_NV_TKINFO"
	.tkinfo
        /*0018*/ 	.word	0x00000002
        /*0030*/ 	.string	""
        /*0030*/ 	.string	"ptxas"
        /*0030*/ 	.string	"Cuda compilation tools, release 13.0, V13.0.88"
        /*0030*/ 	.string	"Build cuda_13.0.r13.0/compiler.36424714_0"
        /*0030*/ 	.string	"-arch sm_90a -m 64 "



//--------------------- .note.nv.cuinfo           --------------------------
	.section	.note.nv.cuinfo,"",@"SHT_NOTE"
	.sectionflags	@"SHF_NOTE_NV_CUINFO"
        /*0018*/ 	.short	0x0002
        /*001a*/ 	.short	0x005a
        /*001c*/ 	.short	0x0082
	.zero		2


//--------------------- .nv.info                  --------------------------
	.section	.nv.info,"",@"SHT_CUDA_INFO"
	.align	4


	//----- nvinfo : EIATTR_REGCOUNT
	.align		4
        /*0000*/ 	.byte	0x04, 0x2f
        /*0002*/ 	.short	(.L_15 - .L_14)
	.align		4
.L_14:
        /*0004*/ 	.word	index@(_ZN7cutlass13device_kernelINS_4gemm6kernel13GemmUniversalIN4cute5tupleIJiiiiEEENS1_10collective13CollectiveMmaINS1_34MainloopSm90TmaGmmaWarpSpecializedILi23ENS5_IJNS4_1CILi1EEESB_SB_EEENS1_35KernelTmaWarpSpecializedCooperativeEEENS5_IJNSA_ILi128EEENSA_ILi176EEENSA_ILi16EEEEEENS_6half_tENS5_IJlSB_lEEESJ_SK_NS4_8TiledMMAINS4_8MMA_AtomIJNS4_4SM904GMMA25MMA_64x16x16_F32F16F16_SSILNSO_5MajorE0ELSQ_0ELNSO_7ScaleInE1ELSR_1EEEEEENS4_6LayoutINS5_IJNSA_ILi2EEESB_SB_EEENS5_IJSB_NSA_ILi0EEESX_EEEEENS5_IJNS4_10UnderscoreES10_S10_EEEEENS4_13SM90_TMA_LOADENS4_14ComposedLayoutINS4_7SwizzleILi1ELi4ELi3EEENS4_18smem_ptr_flag_bitsILi16EEENSU_INS5_IJNSA_ILi8EEESH_EEENS5_IJSH_SB_EEEEEEEvNS4_8identityES13_S1D_vS1E_EENS_8epilogue10collective6detail29Sm90TmaWarpSpecializedAdapterINS1H_15DefaultEpilogueISJ_SK_SK_NS1G_6thread17LinearCombinationISJ_Li1EffLNS1L_9ScaleType4KindE0ELNS_15FloatRoundStyleE2ESJ_EENS1_15EpilogueDefaultEEEEEvvEEEEvNT_6ParamsE)
        /*0008*/ 	.word	0x000000a8


	//----- nvinfo : EIATTR_FRAME_SIZE
	.align		4
.L_15:
        /*000c*/ 	.byte	0x04, 0x11
        /*000e*/ 	.short	(.L_17 - .L_16)
	.align		4
.L_16:
        /*0010*/ 	.word	index@(_ZN7cutlass13device_kernelINS_4gemm6kernel13GemmUniversalIN4cute5tupleIJiiiiEEENS1_10collective13CollectiveMmaINS1_34MainloopSm90TmaGmmaWarpSpecializedILi23ENS5_IJNS4_1CILi1EEESB_SB_EEENS1_35KernelTmaWarpSpecializedCooperativeEEENS5_IJNSA_ILi128EEENSA_ILi176EEENSA_ILi16EEEEEENS_6half_tENS5_IJlSB_lEEESJ_SK_NS4_8TiledMMAINS4_8MMA_AtomIJNS4_4SM904GMMA25MMA_64x16x16_F32F16F16_SSILNSO_5MajorE0ELSQ_0ELNSO_7ScaleInE1ELSR_1EEEEEENS4_6LayoutINS5_IJNSA_ILi2EEESB_SB_EEENS5_IJSB_NSA_ILi0EEESX_EEEEENS5_IJNS4_10UnderscoreES10_S10_EEEEENS4_13SM90_TMA_LOADENS4_14ComposedLayoutINS4_7SwizzleILi1ELi4ELi3EEENS4_18smem_ptr_flag_bitsILi16EEENSU_INS5_IJNSA_ILi8EEESH_EEENS5_IJSH_SB_EEEEEEEvNS4_8identityES13_S1D_vS1E_EENS_8epilogue10collective6detail29Sm90TmaWarpSpecializedAdapterINS1H_15DefaultEpilogueISJ_SK_SK_NS1G_6thread17LinearCombinationISJ_Li1EffLNS1L_9ScaleType4KindE0ELNS_15FloatRoundStyleE2ESJ_EENS1_15EpilogueDefaultEEEEEvvEEEEvNT_6ParamsE)
        /*0014*/ 	.word	0x00000000


	//----- nvinfo : EIATTR_MIN_STACK_SIZE
	.align		4
.L_17:
        /*0018*/ 	.byte	0x04, 0x12
        /*001a*/ 	.short	(.L_19 - .L_18)
	.align		4
.L_18:
        /*001c*/ 	.word	index@(_ZN7cutlass13device_kernelINS_4gemm6kernel13GemmUniversalIN4cute5tupleIJiiiiEEENS1_10collective13CollectiveMmaINS1_34MainloopSm90TmaGmmaWarpSpecializedILi23ENS5_IJNS4_1CILi1EEESB_SB_EEENS1_35KernelTmaWarpSpecializedCooperativeEEENS5_IJNSA_ILi128EEENSA_ILi176EEENSA_ILi16EEEEEENS_6half_tENS5_IJlSB_lEEESJ_SK_NS4_8TiledMMAINS4_8MMA_AtomIJNS4_4SM904GMMA25MMA_64x16x16_F32F16F16_SSILNSO_5MajorE0ELSQ_0ELNSO_7ScaleInE1ELSR_1EEEEEENS4_6LayoutINS5_IJNSA_ILi2EEESB_SB_EEENS5_IJSB_NSA_ILi0EEESX_EEEEENS5_IJNS4_10UnderscoreES10_S10_EEEEENS4_13SM90_TMA_LOADENS4_14ComposedLayoutINS4_7SwizzleILi1ELi4ELi3EEENS4_18smem_ptr_flag_bitsILi16EEENSU_INS5_IJNSA_ILi8EEESH_EEENS5_IJSH_SB_EEEEEEEvNS4_8identityES13_S1D_vS1E_EENS_8epilogue10collective6detail29Sm90TmaWarpSpecializedAdapterINS1H_15DefaultEpilogueISJ_SK_SK_NS1G_6thread17LinearCombinationISJ_Li1EffLNS1L_9ScaleType4KindE0ELNS_15FloatRoundStyleE2ESJ_EENS1_15EpilogueDefaultEEEEEvvEEEEvNT_6ParamsE)
        /*0020*/ 	.word	0x00000000
.L_19:


//--------------------- .nv.compat                --------------------------
	.section	.nv.compat,"",@"SHT_CUDA_COMPAT_INFO"
	.align	4
        /*0000*/ 	.byte	0x02, 0x09, 0x01, 0x00, 0x02, 0x02, 0x04, 0x00, 0x02, 0x05, 0x05, 0x00, 0x03, 0x07, 0x01, 0x01
        /*0010*/ 	.byte	0x02, 0x03, 0x01, 0x00, 0x02, 0x06, 0x01, 0x00, 0x04, 0x0b, 0x08, 0x00, 0x00, 0x00, 0x00, 0x00
        /*0020*/ 	.byte	0x00, 0x00, 0x00, 0x00


//--------------------- .nv.info._ZN7cutlass13device_kernelINS_4gemm6kernel13GemmUniversalIN4cute5tupleIJiiiiEEENS1_10collective13CollectiveMmaINS1_34MainloopSm90TmaGmmaWarpSpecializedILi23ENS5_IJNS4_1CILi1EEESB_SB_EEENS1_35KernelTmaWarpSpecializedCooperativeEEENS5_IJNSA_ILi128EEENSA_ILi176EEENSA_ILi16EEEEEENS_6half_tENS5_IJlSB_lEEESJ_SK_NS4_8TiledMMAINS4_8MMA_AtomIJNS4_4SM904GMMA25MMA_64x16x16_F32F16F16_SSILNSO_5MajorE0ELSQ_0ELNSO_7ScaleInE1ELSR_1EEEEEENS4_6LayoutINS5_IJNSA_ILi2EEESB_SB_EEENS5_IJSB_NSA_ILi0EEESX_EEEEENS5_IJNS4_10UnderscoreES10_S10_EEEEENS4_13SM90_TMA_LOADENS4_14ComposedLayoutINS4_7SwizzleILi1ELi4ELi3EEENS4_18smem_ptr_flag_bitsILi16EEENSU_INS5_IJNSA_ILi8EEESH_EEENS5_IJSH_SB_EEEEEEEvNS4_8identityES13_S1D_vS1E_EENS_8epilogue10collective6detail29Sm90TmaWarpSpecializedAdapterINS1H_15DefaultEpilogueISJ_SK_SK_NS1G_6thread17LinearCombinationISJ_Li1EffLNS1L_9ScaleType4KindE0ELNS_15FloatRoundStyleE2ESJ_EENS1_15EpilogueDefaultEEEEEvvEEEEvNT_6ParamsE --------------------------
	.section	.nv.info._ZN7cutlass13device_kernelINS_4gemm6kernel13GemmUniversalIN4cute5tupleIJiiiiEEENS1_10collective13CollectiveMmaINS1_34MainloopSm90TmaGmmaWarpSpecializedILi23ENS5_IJNS4_1CILi1EEESB_SB_EEENS1_35KernelTmaWarpSpecializedCooperativeEEENS5_IJNSA_ILi128EEENSA_ILi176EEENSA_ILi16EEEEEENS_6half_tENS5_IJlSB_lEEESJ_SK_NS4_8TiledMMAINS4_8MMA_AtomIJNS4_4SM904GMMA25MMA_64x16x16_F32F16F16_SSILNSO_5MajorE0ELSQ_0ELNSO_7ScaleInE1ELSR_1EEEEEENS4_6LayoutINS5_IJNSA_ILi2EEESB_SB_EEENS5_IJSB_NSA_ILi0EEESX_EEEEENS5_IJNS4_10UnderscoreES10_S10_EEEEENS4_13SM90_TMA_LOADENS4_14ComposedLayoutINS4_7SwizzleILi1ELi4ELi3EEENS4_18smem_ptr_flag_bitsILi16EEENSU_INS5_IJNSA_ILi8EEESH_EEENS5_IJSH_SB_EEEEEEEvNS4_8identityES13_S1D_vS1E_EENS_8epilogue10collective6detail29Sm90TmaWarpSpecializedAdapterINS1H_15DefaultEpilogueISJ_SK_SK_NS1G_6thread17LinearCombinationISJ_Li1EffLNS1L_9ScaleType4KindE0ELNS_15FloatRoundStyleE2ESJ_EENS1_15EpilogueDefaultEEEEEvvEEEEvNT_6ParamsE,"",@"SHT_CUDA_INFO"
	.sectionflags	@""
	.align	4


	//----- nvinfo : EIATTR_CUDA_API_VERSION
	.align		4
        /*0000*/ 	.byte	0x04, 0x37
        /*0002*/ 	.short	(.L_21 - .L_20)
.L_20:
        /*0004*/ 	.word	0x00000082


	//----- nvinfo : EIATTR_KPARAM_INFO
	.align		4
.L_21:
        /*0008*/ 	.byte	0x04, 0x17
        /*000a*/ 	.short	(.L_23 - .L_22)
.L_22:
        /*000c*/ 	.word	0x00000000
        /*0010*/ 	.short	0x0000
        /*0012*/ 	.short	0x0070
        /*0014*/ 	.byte	0x00, 0xf0, 0x01, 0x10


	//----- nvinfo : EIATTR_SPARSE_MMA_MASK
	.align		4
.L_23:
        /*0018*/ 	.byte	0x03, 0x50
        /*001a*/ 	.short	0x0000


	//----- nvinfo : EIATTR_MAXREG_COUNT
	.align		4
        /*001c*/ 	.byte	0x03, 0x1b
        /*001e*/ 	.short	0x00a8


	//----- nvinfo : EIATTR_NUM_BARRIERS
	.align		4
        /*0020*/ 	.byte	0x02, 0x4c
        /*0022*/ 	.byte	0x01
	.zero		1


	//----- nvinfo : EIATTR_EXTERNS
	.align		4
        /*0024*/ 	.byte	0x04, 0x0f
        /*0026*/ 	.short	(.L_25 - .L_24)


	//   ....[0]....
	.align		4
.L_24:
        /*0028*/ 	.word	index@(__assertfail)


	//----- nvinfo : EIATTR_MERCURY_ISA_VERSION
	.align		4
.L_25:
        /*002c*/ 	.byte	0x03, 0x5f
        /*002e*/ 	.short	0x0101


	//----- nvinfo : EIATTR_INT_WARP_WIDE_INSTR_OFFSETS
	.align		4
        /*0030*/ 	.byte	0x04, 0x31
        /*0032*/ 	.short	(.L_27 - .L_26)


	//   ....[0]....
.L_26:
        /*0034*/ 	.word	0x00000640


	//   ....[1]....
        /*0038*/ 	.word	0x00000670


	//   ....[2]....
        /*003c*/ 	.word	0x00000750


	//----- nvinfo : EIATTR_COOP_GROUP_MASK_REGIDS
	.align		4
.L_27:
        /*0040*/ 	.byte	0x04, 0x29
        /*0042*/ 	.short	(.L_29 - .L_28)


	//   ....[0]....
.L_28:
        /*0044*/ 	.word	0xffffffff


	//   ....[1]....
        /*0048*/ 	.word	0xffffffff


	//   ....[2]....
        /*004c*/ 	.word	0xffffffff


	//   ....[3]....
        /*0050*/ 	.word	0xffffffff


	//   ....[4]....
        /*0054*/ 	.word	0xffffffff


	//----- nvinfo : EIATTR_COOP_GROUP_INSTR_OFFSETS
	.align		4
.L_29:
        /*0058*/ 	.byte	0x04, 0x28
        /*005a*/ 	.short	(.L_31 - .L_30)


	//   ....[0]....
.L_30:
        /*005c*/ 	.word	0x00000060


	//   ....[1]....
        /*0060*/ 	.word	0x00000070


	//   ....[2]....
        /*0064*/ 	.word	0x00000130


	//   ....[3]....
        /*0068*/ 	.word	0x00000550


	//   ....[4]....
        /*006c*/ 	.word	0x00001200


	//----- nvinfo : EIATTR_REG_RECONFIG
	.align		4
.L_31:
        /*0070*/ 	.byte	0x01, 0x54
	.zero		2


	//----- nvinfo : EIATTR_SYSCALL_OFFSETS
	.align		4
        /*0074*/ 	.byte	0x04, 0x46
        /*0076*/ 	.short	(.L_33 - .L_32)


	//   ....[0]....
.L_32:
        /*0078*/ 	.word	0x000013c0


	//----- nvinfo : EIATTR_MBARRIER_INSTR_OFFSETS
	.align		4
.L_33:
        /*007c*/ 	.byte	0x04, 0x39
        /*007e*/ 	.short	(.L_35 - .L_34)


	//   ....[0]....
.L_34:
        /*0080*/ 	.word	0x00000250
        /*0084*/ 	.word	0x000000ff
        /*0088*/ 	.word	0x00000000
        /*008c*/ 	.short	0x0100
        /*008e*/ 	.byte	0x08
	.zero		1


	//   ....[1]....
        /*0090*/ 	.word	0x00000260
        /*0094*/ 	.word	0x000000ff
        /*0098*/ 	.word	0x000000b8
        /*009c*/ 	.short	0x0100
        /*009e*/ 	.byte	0x08
	.zero		1


	//   ....[2]....
        /*00a0*/ 	.word	0x00000270
        /*00a4*/ 	.word	0x000000ff
        /*00a8*/ 	.word	0x00000008
        /*00ac*/ 	.short	0x0100
        /*00ae*/ 	.byte	0x08
	.zero		1


	//   ....[3]....
        /*00b0*/ 	.word	0x00000280
        /*00b4*/ 	.word	0x000000ff
        /*00b8*/ 	.word	0x000000c0
        /*00bc*/ 	.short	0x0100
        /*00be*/ 	.byte	0x08
	.zero		1


	//   ....[4]....
        /*00c0*/ 	.word	0x00000290
        /*00c4*/ 	.word	0x000000ff
        /*00c8*/ 	.word	0x00000010
        /*00cc*/ 	.short	0x0100
        /*00ce*/ 	.byte	0x08
	.zero		1


	//   ....[5]....
        /*00d0*/ 	.word	0x000002a0
        /*00d4*/ 	.word	0x000000ff
        /*00d8*/ 	.word	0x000000c8
        /*00dc*/ 	.short	0x0100
        /*00de*/ 	.byte	0x08
	.zero		1


	//   ....[6]....
        /*00e0*/ 	.word	0x000002b0
        /*00e4*/ 	.word	0x000000ff
        /*00e8*/ 	.word	0x00000018
        /*00ec*/ 	.short	0x0100
        /*00ee*/ 	.byte	0x08
	.zero		1


	//   ....[7]....
        /*00f0*/ 	.word	0x000002c0
        /*00f4*/ 	.word	0x000000ff
        /*00f8*/ 	.word	0x000000d0
        /*00fc*/ 	.short	0x0100
        /*00fe*/ 	.byte	0x08
	.zero		1


	//   ....[8]....
        /*0100*/ 	.word	0x000002d0
        /*0104*/ 	.word	0x000000ff
        /*0108*/ 	.word	0x00000020
        /*010c*/ 	.short	0x0100
        /*010e*/ 	.byte	0x08
	.zero		1


	//   ....[9]....
        /*0110*/ 	.word	0x000002e0
        /*0114*/ 	.word	0x000000ff
        /*0118*/ 	.word	0x000000d8
        /*011c*/ 	.short	0x0100
        /*011e*/ 	.byte	0x08
	.zero		1


	//   ....[10]....
        /*0120*/ 	.word	0x000002f0
        /*0124*/ 	.word	0x000000ff
        /*0128*/ 	.word	0x00000028
        /*012c*/ 	.short	0x0100
        /*012e*/ 	.byte	0x08
	.zero		1


	//   ....[11]....
        /*0130*/ 	.word	0x00000300
        /*0134*/ 	.word	0x000000ff
        /*0138*/ 	.word	0x000000e0
        /*013c*/ 	.short	0x0100
        /*013e*/ 	.byte	0x08
	.zero		1


	//   ....[12]....
        /*0140*/ 	.word	0x00000310
        /*0144*/ 	.word	0x000000ff
        /*0148*/ 	.word	0x00000030
        /*014c*/ 	.short	0x0100
        /*014e*/ 	.byte	0x08
	.zero		1


	//   ....[13]....
        /*0150*/ 	.word	0x00000320
        /*0154*/ 	.word	0x000000ff
        /*0158*/ 	.word	0x000000e8
        /*015c*/ 	.short	0x0100
        /*015e*/ 	.byte	0x08
	.zero		1


	//   ....[14]....
        /*0160*/ 	.word	0x00000330
        /*0164*/ 	.word	0x000000ff
        /*0168*/ 	.word	0x00000038
        /*016c*/ 	.short	0x0100
        /*016e*/ 	.byte	0x08
	.zero		1


	//   ....[15]....
        /*0170*/ 	.word	0x00000340
        /*0174*/ 	.word	0x000000ff
        /*0178*/ 	.word	0x000000f0
        /*017c*/ 	.short	0x0100
        /*017e*/ 	.byte	0x08
	.zero		1


	//   ....[16]....
        /*0180*/ 	.word	0x00000350
        /*0184*/ 	.word	0x000000ff
        /*0188*/ 	.word	0x00000040
        /*018c*/ 	.short	0x0100
        /*018e*/ 	.byte	0x08
	.zero		1


	//   ....[17]....
        /*0190*/ 	.word	0x00000360
        /*0194*/ 	.word	0x000000ff
        /*0198*/ 	.word	0x000000f8
        /*019c*/ 	.short	0x0100
        /*019e*/ 	.byte	0x08
	.zero		1


	//   ....[18]....
        /*01a0*/ 	.word	0x00000370
        /*01a4*/ 	.word	0x000000ff
        /*01a8*/ 	.word	0x00000048
        /*01ac*/ 	.short	0x0100
        /*01ae*/ 	.byte	0x08
	.zero		1


	//   ....[19]....
        /*01b0*/ 	.word	0x00000380
        /*01b4*/ 	.word	0x000000ff
        /*01b8*/ 	.word	0x00000100
        /*01bc*/ 	.short	0x0100
        /*01be*/ 	.byte	0x08
	.zero		1


	//   ....[20]....
        /*01c0*/ 	.word	0x00000390
        /*01c4*/ 	.word	0x000000ff
        /*01c8*/ 	.word	0x00000050
        /*01cc*/ 	.short	0x0100
        /*01ce*/ 	.byte	0x08
	.zero		1


	//   ....[21]....
        /*01d0*/ 	.word	0x000003a0
        /*01d4*/ 	.word	0x000000ff
        /*01d8*/ 	.word	0x00000108
        /*01dc*/ 	.short	0x0100
        /*01de*/ 	.byte	0x08
	.zero		1


	//   ....[22]....
        /*01e0*/ 	.word	0x000003b0
        /*01e4*/ 	.word	0x000000ff
        /*01e8*/ 	.word	0x00000058
        /*01ec*/ 	.short	0x0100
        /*01ee*/ 	.byte	0x08
	.zero		1


	//   ....[23]....
        /*01f0*/ 	.word	0x000003c0
        /*01f4*/ 	.word	0x000000ff
        /*01f8*/ 	.word	0x00000110
        /*01fc*/ 	.short	0x0100
        /*01fe*/ 	.byte	0x08
	.zero		1


	//   ....[24]....
        /*0200*/ 	.word	0x000003d0
        /*0204*/ 	.word	0x000000ff
        /*0208*/ 	.word	0x00000060
        /*020c*/ 	.short	0x0100
        /*020e*/ 	.byte	0x08
	.zero		1


	//   ....[25]....
        /*0210*/ 	.word	0x000003e0
        /*0214*/ 	.word	0x000000ff
        /*0218*/ 	.word	0x00000118
        /*021c*/ 	.short	0x0100
        /*021e*/ 	.byte	0x08
	.zero		1


	//   ....[26]....
        /*0220*/ 	.word	0x000003f0
        /*0224*/ 	.word	0x000000ff
        /*0228*/ 	.word	0x00000068
        /*022c*/ 	.short	0x0100
        /*022e*/ 	.byte	0x08
	.zero		1


	//   ....[27]....
        /*0230*/ 	.word	0x00000400
        /*0234*/ 	.word	0x000000ff
        /*0238*/ 	.word	0x00000120
        /*023c*/ 	.short	0x0100
        /*023e*/ 	.byte	0x08
	.zero		1


	//   ....[28]....
        /*0240*/ 	.word	0x00000410
        /*0244*/ 	.word	0x000000ff
        /*0248*/ 	.word	0x00000070
        /*024c*/ 	.short	0x0100
        /*024e*/ 	.byte	0x08
	.zero		1


	//   ....[29]....
        /*0250*/ 	.word	0x00000420
        /*0254*/ 	.word	0x000000ff
        /*0258*/ 	.word	0x00000128
        /*025c*/ 	.short	0x0100
        /*025e*/ 	.byte	0x08
	.zero		1


	//   ....[30]....
        /*0260*/ 	.word	0x00000430
        /*0264*/ 	.word	0x000000ff
        /*0268*/ 	.word	0x00000078
        /*026c*/ 	.short	0x0100
        /*026e*/ 	.byte	0x08
	.zero		1


	//   ....[31]....
        /*0270*/ 	.word	0x00000440
        /*0274*/ 	.word	0x000000ff
        /*0278*/ 	.word	0x00000130
        /*027c*/ 	.short	0x0100
        /*027e*/ 	.byte	0x08
	.zero		1


	//   ....[32]....
        /*0280*/ 	.word	0x00000450
        /*0284*/ 	.word	0x000000ff
        /*0288*/ 	.word	0x00000080
        /*028c*/ 	.short	0x0100
        /*028e*/ 	.byte	0x08
	.zero		1


	//   ....[33]....
        /*0290*/ 	.word	0x00000460
        /*0294*/ 	.word	0x000000ff
        /*0298*/ 	.word	0x00000138
        /*029c*/ 	.short	0x0100
        /*029e*/ 	.byte	0x08
	.zero		1


	//   ....[34]....
        /*02a0*/ 	.word	0x00000470
        /*02a4*/ 	.word	0x000000ff
        /*02a8*/ 	.word	0x00000088
        /*02ac*/ 	.short	0x0100
        /*02ae*/ 	.byte	0x08
	.zero		1


	//   ....[35]....
        /*02b0*/ 	.word	0x00000480
        /*02b4*/ 	.word	0x000000ff
        /*02b8*/ 	.word	0x00000140
        /*02bc*/ 	.short	0x0100
        /*02be*/ 	.byte	0x08
	.zero		1


	//   ....[36]....
        /*02c0*/ 	.word	0x00000490
        /*02c4*/ 	.word	0x000000ff
        /*02c8*/ 	.word	0x00000090
        /*02cc*/ 	.short	0x0100
        /*02ce*/ 	.byte	0x08
	.zero		1


	//   ....[37]....
        /*02d0*/ 	.word	0x000004a0
        /*02d4*/ 	.word	0x000000ff
        /*02d8*/ 	.word	0x00000148
        /*02dc*/ 	.short	0x0100
        /*02de*/ 	.byte	0x08
	.zero		1


	//   ....[38]....
        /*02e0*/ 	.word	0x000004b0
        /*02e4*/ 	.word	0x000000ff
        /*02e8*/ 	.word	0x00000098
        /*02ec*/ 	.short	0x0100
        /*02ee*/ 	.byte	0x08
	.zero		1


	//   ....[39]....
        /*02f0*/ 	.word	0x000004c0
        /*02f4*/ 	.word	0x000000ff
        /*02f8*/ 	.word	0x00000150
        /*02fc*/ 	.short	0x0100
        /*02fe*/ 	.byte	0x08
	.zero		1


	//   ....[40]....
        /*0300*/ 	.word	0x000004d0
        /*0304*/ 	.word	0x000000ff
        /*0308*/ 	.word	0x000000a0
        /*030c*/ 	.short	0x0100
        /*030e*/ 	.byte	0x08
	.zero		1


	//   ....[41]....
        /*0310*/ 	.word	0x000004e0
        /*0314*/ 	.word	0x000000ff
        /*0318*/ 	.word	0x00000158
        /*031c*/ 	.short	0x0100
        /*031e*/ 	.byte	0x08
	.zero		1


	//   ....[42]....
        /*0320*/ 	.word	0x000004f0
        /*0324*/ 	.word	0x000000ff
        /*0328*/ 	.word	0x000000a8
        /*032c*/ 	.short	0x0100
        /*032e*/ 	.byte	0x08
	.zero		1


	//   ....[43]....
        /*0330*/ 	.word	0x00000500
        /*0334*/ 	.word	0x000000ff
        /*0338*/ 	.word	0x00000160
        /*033c*/ 	.short	0x0100
        /*033e*/ 	.byte	0x08
	.zero		1


	//   ....[44]....
        /*0340*/ 	.word	0x00000510
        /*0344*/ 	.word	0x000000ff
        /*0348*/ 	.word	0x000000b0
        /*034c*/ 	.short	0x0100
        /*034e*/ 	.byte	0x08
	.zero		1


	//   ....[45]....
        /*0350*/ 	.word	0x00000520
        /*0354*/ 	.word	0x000000ff
        /*0358*/ 	.word	0x00000168
        /*035c*/ 	.short	0x0100
        /*035e*/ 	.byte	0x08
	.zero		1


	//   ....[46]....
        /*0360*/ 	.word	0x000007c0
        /*0364*/ 	.word	0x000000ff
        /*0368*/ 	.word	0x00000180
        /*036c*/ 	.short	0x0100
        /*036e*/ 	.byte	0x06
	.zero		1


	//   ....[47]....
        /*0370*/ 	.word	0x00000820
        /*0374*/ 	.word	0x000000ff
        /*0378*/ 	.word	0x00000188
        /*037c*/ 	.short	0x0100
        /*037e*/ 	.byte	0x06
	.zero		1


	//   ....[48]....
        /*0380*/ 	.word	0x00001440
        /*0384*/ 	.word	0x00000003
        /*0388*/ 	.word	0x00000000
        /*038c*/ 	.short	0x010a
        /*038e*/ 	.byte	0x3f
	.zero		1


	//   ....[49]....
        /*0390*/ 	.word	0x00001480
        /*0394*/ 	.word	0x00000003
        /*0398*/ 	.word	0x00000000
        /*039c*/ 	.short	0x010a
        /*039e*/ 	.byte	0x3f
	.zero		1


	//   ....[50]....
        /*03a0*/ 	.word	0x00001b20
        /*03a4*/ 	.word	0x000000ff
        /*03a8*/ 	.word	0x00000000
        /*03ac*/ 	.short	0x010a
        /*03ae*/ 	.byte	0x06
	.zero		1


	//   ....[51]....
        /*03b0*/ 	.word	0x00001b60
        /*03b4*/ 	.word	0x000000ff
        /*03b8*/ 	.word	0x00000000
        /*03bc*/ 	.short	0x010a
        /*03be*/ 	.byte	0x06
	.zero		1


	//   ....[52]....
        /*03c0*/ 	.word	0x00002020
        /*03c4*/ 	.word	0x000000ff
        /*03c8*/ 	.word	0x00000000
        /*03cc*/ 	.short	0x0101
        /*03ce*/ 	.byte	0x06
	.zero		1


	//   ....[53]....
        /*03d0*/ 	.word	0x000021d0
        /*03d4*/ 	.word	0x00000000
        /*03d8*/ 	.word	0x00000000
        /*03dc*/ 	.short	0x0101
        /*03de*/ 	.byte	0x3f
	.zero		1


	//   ....[54]....
        /*03e0*/ 	.word	0x00009010
        /*03e4*/ 	.word	0x0000000e
        /*03e8*/ 	.word	0x000000b8
        /*03ec*/ 	.short	0x010a
        /*03ee*/ 	.byte	0x3f
	.zero		1


	//   ....[55]....
        /*03f0*/ 	.word	0x00009390
        /*03f4*/ 	.word	0x00000006
        /*03f8*/ 	.word	0x00000188
        /*03fc*/ 	.short	0x0101
        /*03fe*/ 	.byte	0x3f
	.zero		1


	//   ....[56]....
        /*0400*/ 	.word	0x00009ac0
        /*0404*/ 	.word	0x00000007
        /*0408*/ 	.word	0x00000000
        /*040c*/ 	.short	0x010a
        /*040e*/ 	.byte	0x3f
	.zero		1


	//   ....[57]....
        /*0410*/ 	.word	0x00009b40
        /*0414*/ 	.word	0x00000009
        /*0418*/ 	.word	0x00000000
        /*041c*/ 	.short	0x010a
        /*041e*/ 	.byte	0x3f
	.zero		1


	//   ....[58]....
        /*0420*/ 	.word	0x00009bd0
        /*0424*/ 	.word	0x00000006
        /*0428*/ 	.word	0x00000000
        /*042c*/ 	.short	0x010a
        /*042e*/ 	.byte	0x3f
	.zero		1


	//   ....[59]....
        /*0430*/ 	.word	0x00009c60
        /*0434*/ 	.word	0x00000009
        /*0438*/ 	.word	0x00000000
        /*043c*/ 	.short	0x010a
        /*043e*/ 	.byte	0x3f
	.zero		1


	//   ....[60]....
        /*0440*/ 	.word	0x00009cf0
        /*0444*/ 	.word	0x00000006
        /*0448*/ 	.word	0x00000000
        /*044c*/ 	.short	0x010a
        /*044e*/ 	.byte	0x3f
	.zero		1


	//   ....[61]....
        /*0450*/ 	.word	0x00009d80
        /*0454*/ 	.word	0x00000009
        /*0458*/ 	.word	0x00000000
        /*045c*/ 	.short	0x010a
        /*045e*/ 	.byte	0x3f
	.zero		1


	//   ....[62]....
        /*0460*/ 	.word	0x00009e10
        /*0464*/ 	.word	0x00000006
        /*0468*/ 	.word	0x00000000
        /*046c*/ 	.short	0x010a
        /*046e*/ 	.byte	0x3f
	.zero		1


	//   ....[63]....
        /*0470*/ 	.word	0x00009ea0
        /*0474*/ 	.word	0x00000009
        /*0478*/ 	.word	0x00000000
        /*047c*/ 	.short	0x010a
        /*047e*/ 	.byte	0x3f
	.zero		1


	//   ....[64]....
        /*0480*/ 	.word	0x00009f30
        /*0484*/ 	.word	0x00000006
        /*0488*/ 	.word	0x00000000
        /*048c*/ 	.short	0x010a
        /*048e*/ 	.byte	0x3f
	.zero		1


	//   ....[65]....
        /*0490*/ 	.word	0x00009fc0
        /*0494*/ 	.word	0x00000009
        /*0498*/ 	.word	0x00000000
        /*049c*/ 	.short	0x010a
        /*049e*/ 	.byte	0x3f
	.zero		1


	//   ....[66]....
        /*04a0*/ 	.word	0x0000a050
        /*04a4*/ 	.word	0x00000006
        /*04a8*/ 	.word	0x00000000
        /*04ac*/ 	.short	0x010a
        /*04ae*/ 	.byte	0x3f
	.zero		1


	//   ....[67]....
        /*04b0*/ 	.word	0x0000a0e0
        /*04b4*/ 	.word	0x00000009
        /*04b8*/ 	.word	0x00000000
        /*04bc*/ 	.short	0x010a
        /*04be*/ 	.byte	0x3f
	.zero		1


	//   ....[68]....
        /*04c0*/ 	.word	0x0000a170
        /*04c4*/ 	.word	0x00000006
        /*04c8*/ 	.word	0x00000000
        /*04cc*/ 	.short	0x010a
        /*04ce*/ 	.byte	0x3f
	.zero		1


	//   ....[69]....
        /*04d0*/ 	.word	0x0000a200
        /*04d4*/ 	.word	0x00000009
        /*04d8*/ 	.word	0x00000000
        /*04dc*/ 	.short	0x010a
        /*04de*/ 	.byte	0x3f
	.zero		1


	//   ....[70]....
        /*04e0*/ 	.word	0x0000a290
        /*04e4*/ 	.word	0x00000006
        /*04e8*/ 	.word	0x00000000
        /*04ec*/ 	.short	0x010a
        /*04ee*/ 	.byte	0x3f
	.zero		1


	//   ....[71]....
        /*04f0*/ 	.word	0x0000a320
        /*04f4*/ 	.word	0x00000009
        /*04f8*/ 	.word	0x00000000
        /*04fc*/ 	.short	0x010a
        /*04fe*/ 	.byte	0x3f
	.zero		1


	//   ....[72]....
        /*0500*/ 	.word	0x0000a3b0
        /*0504*/ 	.word	0x00000006
        /*0508*/ 	.word	0x00000000
        /*050c*/ 	.short	0x010a
        /*050e*/ 	.byte	0x3f
	.zero		1


	//   ....[73]....
        /*0510*/ 	.word	0x0000a440
        /*0514*/ 	.word	0x00000009
        /*0518*/ 	.word	0x00000000
        /*051c*/ 	.short	0x010a
        /*051e*/ 	.byte	0x3f
	.zero		1


	//   ....[74]....
        /*0520*/ 	.word	0x0000a4d0
        /*0524*/ 	.word	0x00000006
        /*0528*/ 	.word	0x00000000
        /*052c*/ 	.short	0x010a
        /*052e*/ 	.byte	0x3f
	.zero		1


	//   ....[75]....
        /*0530*/ 	.word	0x0000a560
        /*0534*/ 	.word	0x00000009
        /*0538*/ 	.word	0x00000000
        /*053c*/ 	.short	0x010a
        /*053e*/ 	.byte	0x3f
	.zero		1


	//   ....[76]....
        /*0540*/ 	.word	0x0000a5f0
        /*0544*/ 	.word	0x00000006
        /*0548*/ 	.word	0x00000000
        /*054c*/ 	.short	0x010a
        /*054e*/ 	.byte	0x3f
	.zero		1


	//   ....[77]....
        /*0550*/ 	.word	0x0000a680
        /*0554*/ 	.word	0x00000009
        /*0558*/ 	.word	0x00000000
        /*055c*/ 	.short	0x010a
        /*055e*/ 	.byte	0x3f
	.zero		1


	//   ....[78]....
        /*0560*/ 	.word	0x0000a710
        /*0564*/ 	.word	0x00000003
        /*0568*/ 	.word	0x00000000
        /*056c*/ 	.short	0x010a
        /*056e*/ 	.byte	0x3f
	.zero		1


	//   ....[79]....
        /*0570*/ 	.word	0x0000a770
        /*0574*/ 	.word	0x00000003
        /*0578*/ 	.word	0x00000000
        /*057c*/ 	.short	0x010a
        /*057e*/ 	.byte	0x3f
	.zero		1


	//   ....[80]....
        /*0580*/ 	.word	0x0000a7d0
        /*0584*/ 	.word	0x00000005
        /*0588*/ 	.word	0x00000000
        /*058c*/ 	.short	0x010a
        /*058e*/ 	.byte	0x3f
	.zero		1


	//   ....[81]....
        /*0590*/ 	.word	0x0000a8a0
        /*0594*/ 	.word	0x0000000e
        /*0598*/ 	.word	0x000000b8
        /*059c*/ 	.short	0x010a
        /*059e*/ 	.byte	0x3f
	.zero		1


	//   ....[82]....
        /*05a0*/ 	.word	0x0000a970
        /*05a4*/ 	.word	0x00000007
        /*05a8*/ 	.word	0x00000000
        /*05ac*/ 	.short	0x010a
        /*05ae*/ 	.byte	0x3f
	.zero		1


	//   ....[83]....
        /*05b0*/ 	.word	0x0000a9c0
        /*05b4*/ 	.word	0x00000009
        /*05b8*/ 	.word	0x00000000
        /*05bc*/ 	.short	0x010a
        /*05be*/ 	.byte	0x3f
	.zero		1


	//   ....[84]....
        /*05c0*/ 	.word	0x0000aa10
        /*05c4*/ 	.word	0x00000006
        /*05c8*/ 	.word	0x00000000
        /*05cc*/ 	.short	0x010a
        /*05ce*/ 	.byte	0x3f
	.zero		1


	//   ....[85]....
        /*05d0*/ 	.word	0x0000aa60
        /*05d4*/ 	.word	0x00000009
        /*05d8*/ 	.word	0x00000000
        /*05dc*/ 	.short	0x010a
        /*05de*/ 	.byte	0x3f
	.zero		1


	//   ....[86]....
        /*05e0*/ 	.word	0x0000aab0
        /*05e4*/ 	.word	0x00000006
        /*05e8*/ 	.word	0x00000000
        /*05ec*/ 	.short	0x010a
        /*05ee*/ 	.byte	0x3f
	.zero		1


	//   ....[87]....
        /*05f0*/ 	.word	0x0000ab00
        /*05f4*/ 	.word	0x00000009
        /*05f8*/ 	.word	0x00000000
        /*05fc*/ 	.short	0x010a
        /*05fe*/ 	.byte	0x3f
	.zero		1


	//   ....[88]....
        /*0600*/ 	.word	0x0000ab50
        /*0604*/ 	.word	0x00000006
        /*0608*/ 	.word	0x00000000
        /*060c*/ 	.short	0x010a
        /*060e*/ 	.byte	0x3f
	.zero		1


	//   ....[89]....
        /*0610*/ 	.word	0x0000aba0
        /*0614*/ 	.word	0x00000009
        /*0618*/ 	.word	0x00000000
        /*061c*/ 	.short	0x010a
        /*061e*/ 	.byte	0x3f
	.zero		1


	//   ....[90]....
        /*0620*/ 	.word	0x0000abf0
        /*0624*/ 	.word	0x00000006
        /*0628*/ 	.word	0x00000000
        /*062c*/ 	.short	0x010a
        /*062e*/ 	.byte	0x3f
	.zero		1


	//   ....[91]....
        /*0630*/ 	.word	0x0000ac40
        /*0634*/ 	.word	0x00000009
        /*0638*/ 	.word	0x00000000
        /*063c*/ 	.short	0x010a
        /*063e*/ 	.byte	0x3f
	.zero		1


	//   ....[92]....
        /*0640*/ 	.word	0x0000ac90
        /*0644*/ 	.word	0x00000006
        /*0648*/ 	.word	0x00000000
        /*064c*/ 	.short	0x010a
        /*064e*/ 	.byte	0x3f
	.zero		1


	//   ....[93]....
        /*0650*/ 	.word	0x0000ace0
        /*0654*/ 	.word	0x00000009
        /*0658*/ 	.word	0x00000000
        /*065c*/ 	.short	0x010a
        /*065e*/ 	.byte	0x3f
	.zero		1


	//   ....[94]....
        /*0660*/ 	.word	0x0000ad30
        /*0664*/ 	.word	0x00000006
        /*0668*/ 	.word	0x00000000
        /*066c*/ 	.short	0x010a
        /*066e*/ 	.byte	0x3f
	.zero		1


	//   ....[95]....
        /*0670*/ 	.word	0x0000ad80
        /*0674*/ 	.word	0x00000009
        /*0678*/ 	.word	0x00000000
        /*067c*/ 	.short	0x010a
        /*067e*/ 	.byte	0x3f
	.zero		1


	//   ....[96]....
        /*0680*/ 	.word	0x0000add0
        /*0684*/ 	.word	0x00000006
        /*0688*/ 	.word	0x00000000
        /*068c*/ 	.short	0x010a
        /*068e*/ 	.byte	0x3f
	.zero		1


	//   ....[97]....
        /*0690*/ 	.word	0x0000ae20
        /*0694*/ 	.word	0x00000009
        /*0698*/ 	.word	0x00000000
        /*069c*/ 	.short	0x010a
        /*069e*/ 	.byte	0x3f
	.zero		1


	//   ....[98]....
        /*06a0*/ 	.word	0x0000ae70
        /*06a4*/ 	.word	0x00000006
        /*06a8*/ 	.word	0x00000000
        /*06ac*/ 	.short	0x010a
        /*06ae*/ 	.byte	0x3f
	.zero		1


	//   ....[99]....
        /*06b0*/ 	.word	0x0000aec0
        /*06b4*/ 	.word	0x00000009
        /*06b8*/ 	.word	0x00000000
        /*06bc*/ 	.short	0x010a
        /*06be*/ 	.byte	0x3f
	.zero		1


	//   ....[100]....
        /*06c0*/ 	.word	0x0000af10
        /*06c4*/ 	.word	0x00000006
        /*06c8*/ 	.word	0x00000000
        /*06cc*/ 	.short	0x010a
        /*06ce*/ 	.byte	0x3f
	.zero		1


	//   ....[101]....
        /*06d0*/ 	.word	0x0000af60
        /*06d4*/ 	.word	0x00000009
        /*06d8*/ 	.word	0x00000000
        /*06dc*/ 	.short	0x010a
        /*06de*/ 	.byte	0x3f
	.zero		1


	//   ....[102]....
        /*06e0*/ 	.word	0x0000afb0
        /*06e4*/ 	.word	0x00000006
        /*06e8*/ 	.word	0x00000000
        /*06ec*/ 	.short	0x010a
        /*06ee*/ 	.byte	0x3f
	.zero		1


	//   ....[103]....
        /*06f0*/ 	.word	0x0000b000
        /*06f4*/ 	.word	0x00000009
        /*06f8*/ 	.word	0x00000000
        /*06fc*/ 	.short	0x010a
        /*06fe*/ 	.byte	0x3f
	.zero		1


	//----- nvinfo : EIATTR_NUM_MBARRIERS
	.align		4
.L_35:
        /*0700*/ 	.byte	0x03, 0x38
        /*0702*/ 	.short	0x0030


	//----- nvinfo : EIATTR_EXIT_INSTR_OFFSETS
	.align		4
        /*0704*/ 	.byte	0x04, 0x1c
        /*0706*/ 	.short	(.L_37 - .L_36)


	//   ....[0]....
.L_36:
        /*0708*/ 	.word	0x00000870


	//   ....[1]....
        /*070c*/ 	.word	0x00001130


	//   ....[2]....
        /*0710*/ 	.word	0x00008680


	//   ....[3]....
        /*0714*/ 	.word	0x00008cb0


	//   ....[4]....
        /*0718*/ 	.word	0x0000a760


	//----- nvinfo : EIATTR_MAX_THREADS
	.align		4
.L_37:
        /*071c*/ 	.byte	0x04, 0x05
        /*071e*/ 	.short	(.L_39 - .L_38)
.L_38:
        /*0720*/ 	.word	0x00000180
        /*0724*/ 	.word	0x00000001
        /*0728*/ 	.word	0x00000001


	//----- nvinfo : EIATTR_CRS_STACK_SIZE
	.align		4
.L_39:
        /*072c*/ 	.byte	0x04, 0x1e
        /*072e*/ 	.short	(.L_41 - .L_40)
.L_40:
        /*0730*/ 	.word	0x00000000


	//----- nvinfo : EIATTR_CBANK_PARAM_SIZE
	.align		4
.L_41:
        /*0734*/ 	.byte	0x03, 0x19
        /*0736*/ 	.short	0x0470


	//----- nvinfo : EIATTR_PARAM_CBANK
	.align		4
        /*0738*/ 	.byte	0x04, 0x0a
        /*073a*/ 	.short	(.L_43 - .L_42)
	.align		4
.L_42:
        /*073c*/ 	.word	index@(.nv.constant0._ZN7cutlass13device_kernelINS_4gemm6kernel13GemmUniversalIN4cute5tupleIJiiiiEEENS1_10collective13CollectiveMmaINS1_34MainloopSm90TmaGmmaWarpSpecializedILi23ENS5_IJNS4_1CILi1EEESB_SB_EEENS1_35KernelTmaWarpSpecializedCooperativeEEENS5_IJNSA_ILi128EEENSA_ILi176EEENSA_ILi16EEEEEENS_6half_tENS5_IJlSB_lEEESJ_SK_NS4_8TiledMMAINS4_8MMA_AtomIJNS4_4SM904GMMA25MMA_64x16x16_F32F16F16_SSILNSO_5MajorE0ELSQ_0ELNSO_7ScaleInE1ELSR_1EEEEEENS4_6LayoutINS5_IJNSA_ILi2EEESB_SB_EEENS5_IJSB_NSA_ILi0EEESX_EEEEENS5_IJNS4_10UnderscoreES10_S10_EEEEENS4_13SM90_TMA_LOADENS4_14ComposedLayoutINS4_7SwizzleILi1ELi4ELi3EEENS4_18smem_ptr_flag_bitsILi16EEENSU_INS5_IJNSA_ILi8EEESH_EEENS5_IJSH_SB_EEEEEEEvNS4_8identityES13_S1D_vS1E_EENS_8epilogue10collective6detail29Sm90TmaWarpSpecializedAdapterINS1H_15DefaultEpilogueISJ_SK_SK_NS1G_6thread17LinearCombinationISJ_Li1EffLNS1L_9ScaleType4KindE0ELNS_15FloatRoundStyleE2ESJ_EENS1_15EpilogueDefaultEEEEEvvEEEEvNT_6ParamsE)
        /*0740*/ 	.short	0x0210
        /*0742*/ 	.short	0x0470


	//----- nvinfo : EIATTR_SW_WAR
	.align		4
.L_43:
        /*0744*/ 	.byte	0x04, 0x36
        /*0746*/ 	.short	(.L_45 - .L_44)
.L_44:
        /*0748*/ 	.word	0x00000008
.L_45:


//--------------------- .nv.callgraph             --------------------------
	.section	.nv.callgraph,"",@"SHT_CUDA_CALLGRAPH"
	.align	4
	.sectionentsize	8
	.align		4
        /*0000*/ 	.word	0x00000000
	.align		4
        /*0004*/ 	.word	0xffffffff
	.align		4
        /*0008*/ 	.word	index@(_ZN7cutlass13device_kernelINS_4gemm6kernel13GemmUniversalIN4cute5tupleIJiiiiEEENS1_10collective13CollectiveMmaINS1_34MainloopSm90TmaGmmaWarpSpecializedILi23ENS5_IJNS4_1CILi1EEESB_SB_EEENS1_35KernelTmaWarpSpecializedCooperativeEEENS5_IJNSA_ILi128EEENSA_ILi176EEENSA_ILi16EEEEEENS_6half_tENS5_IJlSB_lEEESJ_SK_NS4_8TiledMMAINS4_8MMA_AtomIJNS4_4SM904GMMA25MMA_64x16x16_F32F16F16_SSILNSO_5MajorE0ELSQ_0ELNSO_7ScaleInE1ELSR_1EEEEEENS4_6LayoutINS5_IJNSA_ILi2EEESB_SB_EEENS5_IJSB_NSA_ILi0EEESX_EEEEENS5_IJNS4_10UnderscoreES10_S10_EEEEENS4_13SM90_TMA_LOADENS4_14ComposedLayoutINS4_7SwizzleILi1ELi4ELi3EEENS4_18smem_ptr_flag_bitsILi16EEENSU_INS5_IJNSA_ILi8EEESH_EEENS5_IJSH_SB_EEEEEEEvNS4_8identityES13_S1D_vS1E_EENS_8epilogue10collective6detail29Sm90TmaWarpSpecializedAdapterINS1H_15DefaultEpilogueISJ_SK_SK_NS1G_6thread17LinearCombinationISJ_Li1EffLNS1L_9ScaleType4KindE0ELNS_15FloatRoundStyleE2ESJ_EENS1_15EpilogueDefaultEEEEEvvEEEEvNT_6ParamsE)
	.align		4
        /*000c*/ 	.word	index@(__assertfail)
	.align		4
        /*0010*/ 	.word	0x00000000
	.align		4
        /*0014*/ 	.word	0xfffffffe
	.align		4
        /*0018*/ 	.word	0x00000000
	.align		4
        /*001c*/ 	.word	0xfffffffd
	.align		4
        /*0020*/ 	.word	0x00000000
	.align		4
        /*0024*/ 	.word	0xfffffffc


//--------------------- .nv.constant4             --------------------------
	.section	.nv.constant4,"a",@progbits
	.align	8
	.align		8
.nv.constant4:
        /*0000*/ 	.dword	__assertfail
	.align		8
        /*0008*/ 	.dword	__unnamed_1
	.align		8
        /*0010*/ 	.dword	_ZN39_INTERNAL_77e41b26_4_k_cu_31cd0f0a_30004cuda3std3__45__cpo5beginE
	.align		8
        /*0018*/ 	.dword	_ZN39_INTERNAL_77e41b26_4_k_cu_31cd0f0a_30004cuda3std3__45__cpo3endE
	.align		8
        /*0020*/ 	.dword	_ZN39_INTERNAL_77e41b26_4_k_cu_31cd0f0a_30004cuda3std3__45__cpo6cbeginE
	.align		8
        /*0028*/ 	.dword	_ZN39_INTERNAL_77e41b26_4_k_cu_31cd0f0a_30004cuda3std3__45__cpo4cendE
	.align		8
        /*0030*/ 	.dword	_ZN39_INTERNAL_77e41b26_4_k_cu_31cd0f0a_30004cuda3std3__441_GLOBAL__N__77e41b26_4_k_cu_31cd0f0a_30006ignoreE
	.align		8
        /*0038*/ 	.dword	_ZN39_INTERNAL_77e41b26_4_k_cu_31cd0f0a_30004cuda3std3__419piecewise_constructE
	.align		8
        /*0040*/ 	.dword	_ZN39_INTERNAL_77e41b26_4_k_cu_31cd0f0a_30004cuda3std3__48in_placeE
	.align		8
        /*0048*/ 	.dword	_ZN39_INTERNAL_77e41b26_4_k_cu_31cd0f0a_30004cuda3std6ranges3__45__cpo4swapE
	.align		8
        /*0050*/ 	.dword	_ZN39_INTERNAL_77e41b26_4_k_cu_31cd0f0a_30004cuda3std6ranges3__45__cpo9iter_moveE
	.align		8
        /*0058*/ 	.dword	_ZN39_INTERNAL_77e41b26_4_k_cu_31cd0f0a_30004cute7productE
	.align		8
        /*0060*/ 	.dword	_ZN39_INTERNAL_77e41b26_4_k_cu_31cd0f0a_30004cute1_E
	.align		8
        /*0068*/ 	.dword	$str$22
	.align		8
        /*0070*/ 	.dword	$str$23


//--------------------- .text._ZN7cutlass13device_kernelINS_4gemm6kernel13GemmUniversalIN4cute5tupleIJiiiiEEENS1_10collective13CollectiveMmaINS1_34MainloopSm90TmaGmmaWarpSpecializedILi23ENS5_IJNS4_1CILi1EEESB_SB_EEENS1_35KernelTmaWarpSpecializedCooperativeEEENS5_IJNSA_ILi128EEENSA_ILi176EEENSA_ILi16EEEEEENS_6half_tENS5_IJlSB_lEEESJ_SK_NS4_8TiledMMAINS4_8MMA_AtomIJNS4_4SM904GMMA25MMA_64x16x16_F32F16F16_SSILNSO_5MajorE0ELSQ_0ELNSO_7ScaleInE1ELSR_1EEEEEENS4_6LayoutINS5_IJNSA_ILi2EEESB_SB_EEENS5_IJSB_NSA_ILi0EEESX_EEEEENS5_IJNS4_10UnderscoreES10_S10_EEEEENS4_13SM90_TMA_LOADENS4_14ComposedLayoutINS4_7SwizzleILi1ELi4ELi3EEENS4_18smem_ptr_flag_bitsILi16EEENSU_INS5_IJNSA_ILi8EEESH_EEENS5_IJSH_SB_EEEEEEEvNS4_8identityES13_S1D_vS1E_EENS_8epilogue10collective6detail29Sm90TmaWarpSpecializedAdapterINS1H_15DefaultEpilogueISJ_SK_SK_NS1G_6thread17LinearCombinationISJ_Li1EffLNS1L_9ScaleType4KindE0ELNS_15FloatRoundStyleE2ESJ_EENS1_15EpilogueDefaultEEEEEvvEEEEvNT_6ParamsE --------------------------
	.section	.text._ZN7cutlass13device_kernelINS_4gemm6kernel13GemmUniversalIN4cute5tupleIJiiiiEEENS1_10collective13CollectiveMmaINS1_34MainloopSm90TmaGmmaWarpSpecializedILi23ENS5_IJNS4_1CILi1EEESB_SB_EEENS1_35KernelTmaWarpSpecializedCooperativeEEENS5_IJNSA_ILi128EEENSA_ILi176EEENSA_ILi16EEEEEENS_6half_tENS5_IJlSB_lEEESJ_SK_NS4_8TiledMMAINS4_8MMA_AtomIJNS4_4SM904GMMA25MMA_64x16x16_F32F16F16_SSILNSO_5MajorE0ELSQ_0ELNSO_7ScaleInE1ELSR_1EEEEEENS4_6LayoutINS5_IJNSA_ILi2EEESB_SB_EEENS5_IJSB_NSA_ILi0EEESX_EEEEENS5_IJNS4_10UnderscoreES10_S10_EEEEENS4_13SM90_TMA_LOADENS4_14ComposedLayoutINS4_7SwizzleILi1ELi4ELi3EEENS4_18smem_ptr_flag_bitsILi16EEENSU_INS5_IJNSA_ILi8EEESH_EEENS5_IJSH_SB_EEEEEEEvNS4_8identityES13_S1D_vS1E_EENS_8epilogue10collective6detail29Sm90TmaWarpSpecializedAdapterINS1H_15DefaultEpilogueISJ_SK_SK_NS1G_6thread17LinearCombinationISJ_Li1EffLNS1L_9ScaleType4KindE0ELNS_15FloatRoundStyleE2ESJ_EENS1_15EpilogueDefaultEEEEEvvEEEEvNT_6ParamsE,"ax",@progbits
	.align	128
.text._ZN7cutlass13device_kernelINS_4gemm6kernel13GemmUniversalIN4cute5tupleIJiiiiEEENS1_10collective13CollectiveMmaINS1_34MainloopSm90TmaGmmaWarpSpecializedILi23ENS5_IJNS4_1CILi1EEESB_SB_EEENS1_35KernelTmaWarpSpecializedCooperativeEEENS5_IJNSA_ILi128EEENSA_ILi176EEENSA_ILi16EEEEEENS_6half_tENS5_IJlSB_lEEESJ_SK_NS4_8TiledMMAINS4_8MMA_AtomIJNS4_4SM904GMMA25MMA_64x16x16_F32F16F16_SSILNSO_5MajorE0ELSQ_0ELNSO_7ScaleInE1ELSR_1EEEEEENS4_6LayoutINS5_IJNSA_ILi2EEESB_SB_EEENS5_IJSB_NSA_ILi0EEESX_EEEEENS5_IJNS4_10UnderscoreES10_S10_EEEEENS4_13SM90_TMA_LOADENS4_14ComposedLayoutINS4_7SwizzleILi1ELi4ELi3EEENS4_18smem_ptr_flag_bitsILi16EEENSU_INS5_IJNSA_ILi8EEESH_EEENS5_IJSH_SB_EEEEEEEvNS4_8identityES13_S1D_vS1E_EENS_8epilogue10collective6detail29Sm90TmaWarpSpecializedAdapterINS1H_15DefaultEpilogueISJ_SK_SK_NS1G_6thread17LinearCombinationISJ_Li1EffLNS1L_9ScaleType4KindE0ELNS_15FloatRoundStyleE2ESJ_EENS1_15EpilogueDefaultEEEEEvvEEEEvNT_6ParamsE:
        .type           _ZN7cutlass13device_kernelINS_4gemm6kernel13GemmUniversalIN4cute5tupleIJiiiiEEENS1_10collective13CollectiveMmaINS1_34MainloopSm90TmaGmmaWarpSpecializedILi23ENS5_IJNS4_1CILi1EEESB_SB_EEENS1_35KernelTmaWarpSpecializedCooperativeEEENS5_IJNSA_ILi128EEENSA_ILi176EEENSA_ILi16EEEEEENS_6half_tENS5_IJlSB_lEEESJ_SK_NS4_8TiledMMAINS4_8MMA_AtomIJNS4_4SM904GMMA25MMA_64x16x16_F32F16F16_SSILNSO_5MajorE0ELSQ_0ELNSO_7ScaleInE1ELSR_1EEEEEENS4_6LayoutINS5_IJNSA_ILi2EEESB_SB_EEENS5_IJSB_NSA_ILi0EEESX_EEEEENS5_IJNS4_10UnderscoreES10_S10_EEEEENS4_13SM90_TMA_LOADENS4_14ComposedLayoutINS4_7SwizzleILi1ELi4ELi3EEENS4_18smem_ptr_flag_bitsILi16EEENSU_INS5_IJNSA_ILi8EEESH_EEENS5_IJSH_SB_EEEEEEEvNS4_8identityES13_S1D_vS1E_EENS_8epilogue10collective6detail29Sm90TmaWarpSpecializedAdapterINS1H_15DefaultEpilogueISJ_SK_SK_NS1G_6thread17LinearCombinationISJ_Li1EffLNS1L_9ScaleType4KindE0ELNS_15FloatRoundStyleE2ESJ_EENS1_15EpilogueDefaultEEEEEvvEEEEvNT_6ParamsE,@function
        .size           _ZN7cutlass13device_kernelINS_4gemm6kernel13GemmUniversalIN4cute5tupleIJiiiiEEENS1_10collective13CollectiveMmaINS1_34MainloopSm90TmaGmmaWarpSpecializedILi23ENS5_IJNS4_1CILi1EEESB_SB_EEENS1_35KernelTmaWarpSpecializedCooperativeEEENS5_IJNSA_ILi128EEENSA_ILi176EEENSA_ILi16EEEEEENS_6half_tENS5_IJlSB_lEEESJ_SK_NS4_8TiledMMAINS4_8MMA_AtomIJNS4_4SM904GMMA25MMA_64x16x16_F32F16F16_SSILNSO_5MajorE0ELSQ_0ELNSO_7ScaleInE1ELSR_1EEEEEENS4_6LayoutINS5_IJNSA_ILi2EEESB_SB_EEENS5_IJSB_NSA_ILi0EEESX_EEEEENS5_IJNS4_10UnderscoreES10_S10_EEEEENS4_13SM90_TMA_LOADENS4_14ComposedLayoutINS4_7SwizzleILi1ELi4ELi3EEENS4_18smem_ptr_flag_bitsILi16EEENSU_INS5_IJNSA_ILi8EEESH_EEENS5_IJSH_SB_EEEEEEEvNS4_8identityES13_S1D_vS1E_EENS_8epilogue10collective6detail29Sm90TmaWarpSpecializedAdapterINS1H_15DefaultEpilogueISJ_SK_SK_NS1G_6thread17LinearCombinationISJ_Li1EffLNS1L_9ScaleType4KindE0ELNS_15FloatRoundStyleE2ESJ_EENS1_15EpilogueDefaultEEEEEvvEEEEvNT_6ParamsE,(.L_x_281 - _ZN7cutlass13device_kernelINS_4gemm6kernel13GemmUniversalIN4cute5tupleIJiiiiEEENS1_10collective13CollectiveMmaINS1_34MainloopSm90TmaGmmaWarpSpecializedILi23ENS5_IJNS4_1CILi1EEESB_SB_EEENS1_35KernelTmaWarpSpecializedCooperativeEEENS5_IJNSA_ILi128EEENSA_ILi176EEENSA_ILi16EEEEEENS_6half_tENS5_IJlSB_lEEESJ_SK_NS4_8TiledMMAINS4_8MMA_AtomIJNS4_4SM904GMMA25MMA_64x16x16_F32F16F16_SSILNSO_5MajorE0ELSQ_0ELNSO_7ScaleInE1ELSR_1EEEEEENS4_6LayoutINS5_IJNSA_ILi2EEESB_SB_EEENS5_IJSB_NSA_ILi0EEESX_EEEEENS5_IJNS4_10UnderscoreES10_S10_EEEEENS4_13SM90_TMA_LOADENS4_14ComposedLayoutINS4_7SwizzleILi1ELi4ELi3EEENS4_18smem_ptr_flag_bitsILi16EEENSU_INS5_IJNSA_ILi8EEESH_EEENS5_IJSH_SB_EEEEEEEvNS4_8identityES13_S1D_vS1E_EENS_8epilogue10collective6detail29Sm90TmaWarpSpecializedAdapterINS1H_15DefaultEpilogueISJ_SK_SK_NS1G_6thread17LinearCombinationISJ_Li1EffLNS1L_9ScaleType4KindE0ELNS_15FloatRoundStyleE2ESJ_EENS1_15EpilogueDefaultEEEEEvvEEEEvNT_6ParamsE)
        .other          _ZN7cutlass13device_kernelINS_4gemm6kernel13GemmUniversalIN4cute5tupleIJiiiiEEENS1_10collective13CollectiveMmaINS1_34MainloopSm90TmaGmmaWarpSpecializedILi23ENS5_IJNS4_1CILi1EEESB_SB_EEENS1_35KernelTmaWarpSpecializedCooperativeEEENS5_IJNSA_ILi128EEENSA_ILi176EEENSA_ILi16EEEEEENS_6half_tENS5_IJlSB_lEEESJ_SK_NS4_8TiledMMAINS4_8MMA_AtomIJNS4_4SM904GMMA25MMA_64x16x16_F32F16F16_SSILNSO_5MajorE0ELSQ_0ELNSO_7ScaleInE1ELSR_1EEEEEENS4_6LayoutINS5_IJNSA_ILi2EEESB_SB_EEENS5_IJSB_NSA_ILi0EEESX_EEEEENS5_IJNS4_10UnderscoreES10_S10_EEEEENS4_13SM90_TMA_LOADENS4_14ComposedLayoutINS4_7SwizzleILi1ELi4ELi3EEENS4_18smem_ptr_flag_bitsILi16EEENSU_INS5_IJNSA_ILi8EEESH_EEENS5_IJSH_SB_EEEEEEEvNS4_8identityES13_S1D_vS1E_EENS_8epilogue10collective6detail29Sm90TmaWarpSpecializedAdapterINS1H_15DefaultEpilogueISJ_SK_SK_NS1G_6thread17LinearCombinationISJ_Li1EffLNS1L_9ScaleType4KindE0ELNS_15FloatRoundStyleE2ESJ_EENS1_15EpilogueDefaultEEEEEvvEEEEvNT_6ParamsE,@"STO_CUDA_ENTRY STV_DEFAULT"
_ZN7cutlass13device_kernelINS_4gemm6kernel13GemmUniversalIN4cute5tupleIJiiiiEEENS1_10collective13CollectiveMmaINS1_34MainloopSm90TmaGmmaWarpSpecializedILi23ENS5_IJNS4_1CILi1EEESB_SB_EEENS1_35KernelTmaWarpSpecializedCooperativeEEENS5_IJNSA_ILi128EEENSA_ILi176EEENSA_ILi16EEEEEENS_6half_tENS5_IJlSB_lEEESJ_SK_NS4_8TiledMMAINS4_8MMA_AtomIJNS4_4SM904GMMA25MMA_64x16x16_F32F16F16_SSILNSO_5MajorE0ELSQ_0ELNSO_7ScaleInE1ELSR_1EEEEEENS4_6LayoutINS5_IJNSA_ILi2EEESB_SB_EEENS5_IJSB_NSA_ILi0EEESX_EEEEENS5_IJNS4_10UnderscoreES10_S10_EEEEENS4_13SM90_TMA_LOADENS4_14ComposedLayoutINS4_7SwizzleILi1ELi4ELi3EEENS4_18smem_ptr_flag_bitsILi16EEENSU_INS5_IJNSA_ILi8EEESH_EEENS5_IJSH_SB_EEEEEEEvNS4_8identityES13_S1D_vS1E_EENS_8epilogue10collective6detail29Sm90TmaWarpSpecializedAdapterINS1H_15DefaultEpilogueISJ_SK_SK_NS1G_6thread17LinearCombinationISJ_Li1EffLNS1L_9ScaleType4KindE0ELNS_15FloatRoundStyleE2ESJ_EENS1_15EpilogueDefaultEEEEEvvEEEEvNT_6ParamsE:
[----:B------:R-:W0:Y:S01]  /*0000*/  LDC R1, c[0x0][0x28] ;  /* 0x00000a00ff017b82 */ /* 0x000e220000000800 */
[----:B------:R-:W1:Y:S01]  /*0010*/  S2R R18, SR_TID.X ;  /* 0x0000000000127919 */ /* 0x000e620000002100 */
[----:B------:R-:W-:Y:S01]  /*0020*/  ELECT P0, URZ, PT ;  /* 0x00000000003f782f */ /* 0x000fe20003800000 */
[----:B------:R-:W-:Y:S01]  /*0030*/  BSSY B0, `(.L_x_0) ;  /* 0x000000f000007945 */ /* 0x000fe20003800000 */
[--C-:B-1----:R-:W-:Y:S02]  /*0040*/  SHF.R.U32.HI R0, RZ, 0x5, R18.reuse ;  /* 0x00000005ff007819 */ /* 0x102fe40000011612 */
[----:B------:R-:W-:-:S03]  /*0050*/  SHF.R.U32.HI R22, RZ, 0x7, R18 ;  /* 0x00000007ff167819 */ /* 0x000fc60000011612 */
[----:B------:R-:W1:Y:S04]  /*0060*/  SHFL.IDX PT, R5, R0, RZ, 0x1f ;  /* 0x00001fff00057589 */ /* 0x000e6800000e0000 */
[----:B------:R2:W3:Y:S01]  /*0070*/  SHFL.IDX PT, R8, R22, RZ, 0x1f ;  /* 0x00001fff16087589 */ /* 0x0004e200000e0000 */
[----:B-1----:R-:W-:-:S13]  /*0080*/  ISETP.NE.OR P0, PT, R5, RZ, !P0 ;  /* 0x000000ff0500720c */ /* 0x002fda0004705670 */
[----:B0-23--:R-:W-:Y:S05]  /*0090*/  @P0 BRA `(.L_x_1) ;  /* 0x0000000000200947 */ /* 0x00dfea0003800000 */
[----:B------:R-:W-:Y:S02]  /*00a0*/  ULDC.64 UR4, c[0x0][0x198] ;  /* 0x0000660000047ab9 */ /* 0x000fe40000000a00 */
[----:B------:R-:W-:Y:S02]  /*00b0*/  UIADD3 UR6, UP0, UR4, 0xf0, URZ ;  /* 0x000000f004067890 */ /* 0x000fe4000ff1e03f */
[----:B------:R-:W-:Y:S02]  /*00c0*/  UIADD3 UR4, UP1, UR4, 0x1f0, URZ ;  /* 0x000001f004047890 */ /* 0x000fe4000ff3e03f */
[----:B------:R-:W-:Y:S02]  /*00d0*/  UIADD3.X UR7, URZ, UR5, URZ, UP0, !UPT ;  /* 0x000000053f077290 */ /* 0x000fe400087fe43f */
[----:B------:R-:W-:-:S07]  /*00e0*/  UIADD3.X UR5, URZ, UR5, URZ, UP1, !UPT ;  /* 0x000000053f057290 */ /* 0x000fce0008ffe43f */
[----:B------:R0:W-:Y:S02]  /*00f0*/  UTMACCTL.PF [UR6] ;  /* 0x00000000060079b9 */ /* 0x0001e40008040000 */
[----:B------:R0:W-:Y:S02]  /*0100*/  UTMACCTL.PF [UR4] ;  /* 0x00000000040079b9 */ /* 0x0001e40008040000 */
[----:B0-----:R-:W-:Y:S01]  /*0110*/  NOP ;  /* 0x0000000000007918 */ /* 0x001fe20000000000 */
.L_x_1:
[----:B------:R-:W-:Y:S05]  /*0120*/  BSYNC B0 ;  /* 0x0000000000007941 */ /* 0x000fea0003800000 */
.L_x_0:
[----:B------:R-:W0:Y:S02]  /*0130*/  SHFL.IDX PT, R2, R0, RZ, 0x1f ;  /* 0x00001fff00027589 */ /* 0x000e2400000e0000 */
[----:B0-----:R-:W-:-:S13]  /*0140*/  ISETP.NE.AND P0, PT, R2, RZ, PT ;  /* 0x000000ff0200720c */ /* 0x001fda0003f05270 */
[----:B------:R-:W-:Y:S05]  /*0150*/  @P0 BRA `(.L_x_2) ;  /* 0x0000000000fc0947 */ /* 0x000fea0003800000 */
[----:B------:R-:W-:Y:S01]  /*0160*/  ELECT P0, URZ, PT ;  /* 0x00000000003f782f */ /* 0x000fe20003800000 */
[----:B------:R-:W-:-:S12]  /*0170*/  BSSY B0, `(.L_x_2) ;  /* 0x000003d000007945 */ /* 0x000fd80003800000 */
[----:B------:R-:W-:Y:S05]  /*0180*/  @!P0 BRA `(.L_x_3) ;  /* 0x0000000000ec8947 */ /* 0x000fea0003800000 */
[----:B------:R-:W0:Y:S01]  /*0190*/  S2UR UR8, SR_CgaCtaId ;  /* 0x00000000000879c3 */ /* 0x000e220000008800 */
[----:B------:R-:W-:Y:S01]  /*01a0*/  UMOV UR4, 0x400 ;  /* 0x0000040000047882 */ /* 0x000fe20000000000 */
[----:B------:R-:W-:Y:S01]  /*01b0*/  UMOV UR5, 0x1 ;  /* 0x0000000100057882 */ /* 0x000fe20000000000 */
[----:B------:R-:W-:Y:S02]  /*01c0*/  UMOV UR6, 0x100 ;  /* 0x0000010000067882 */ /* 0x000fe40000000000 */
[----:B------:R-:W-:-:S04]  /*01d0*/  UIADD3 UR6, -UR6, 0x100000, URZ ;  /* 0x0010000006067890 */ /* 0x000fc8000fffe13f */
[----:B------:R-:W-:Y:S02]  /*01e0*/  USHF.L.U32 UR7, UR6, 0xb, URZ ;  /* 0x0000000b06077899 */ /* 0x000fe4000800063f */
[----:B------:R-:W-:Y:S02]  /*01f0*/  USHF.L.U32 UR6, UR6, 0x1, URZ ;  /* 0x0000000106067899 */ /* 0x000fe4000800063f */
[----:B0-----:R-:W-:Y:S02]  /*0200*/  ULEA UR8, UR8, UR4, 0x18 ;  /* 0x0000000408087291 */ /* 0x001fe4000f8ec03f */
[----:B------:R-:W-:-:S04]  /*0210*/  UIADD3 UR4, -UR5, 0x100000, URZ ;  /* 0x0010000005047890 */ /* 0x000fc8000fffe13f */
[----:B------:R-:W-:Y:S02]  /*0220*/  USHF.L.U32 UR5, UR4, 0xb, URZ ;  /* 0x0000000b04057899 */ /* 0x000fe4000800063f */
[----:B------:R-:W-:Y:S01]  /*0230*/  USHF.L.U32 UR4, UR4, 0x1, URZ ;  /* 0x0000000104047899 */ /* 0x000fe2000800063f */
[----:B------:R-:W0:Y:S11]  /*0240*/  FENCE.VIEW.ASYNC.S ;  /* 0x00000000000073c6 */ /* 0x000e360000000000 */
[----:B0-----:R0:W1:Y:S01]  /*0250*/  SYNCS.EXCH.64 URZ, [UR8], UR4 ;  /* 0x00000004083f75b2 */ /* 0x0010620008000100 */
[----:B------:R0:W2:Y:S01]  /*0260*/  SYNCS.EXCH.64 URZ, [UR8+0xb8], UR6 ;  /* 0x0000b806083f75b2 */ /* 0x0000a20008000100 */
[----:B------:R0:W3:Y:S01]  /*0270*/  SYNCS.EXCH.64 URZ, [UR8+0x8], UR4 ;  /* 0x00000804083f75b2 */ /* 0x0000e20008000100 */
[----:B------:R0:W4:Y:S01]  /*0280*/  SYNCS.EXCH.64 URZ, [UR8+0xc0], UR6 ;  /* 0x0000c006083f75b2 */ /* 0x0001220008000100 */
[----:B------:R0:W0:Y:S01]  /*0290*/  SYNCS.EXCH.64 URZ, [UR8+0x10], UR4 ;  /* 0x00001004083f75b2 */ /* 0x0000220008000100 */
        /* <DEDUP_REMOVED lines=41> */
[----:B-1234-:R-:W-:Y:S01]  /*0530*/  NOP ;  /* 0x0000000000007918 */ /* 0x01efe20000000000 */
.L_x_3:
[----:B0-----:R-:W-:Y:S05]  /*0540*/  BSYNC B0 ;  /* 0x0000000000007941 */ /* 0x001fea0003800000 */
.L_x_2:
[----:B------:R-:W0:Y:S01]  /*0550*/  SHFL.IDX PT, R0, R0, RZ, 0x1f ;  /* 0x00001fff00007589 */ /* 0x000e2200000e0000 */
[----:B------:R-:W-:Y:S01]  /*0560*/  ELECT P0, URZ, PT ;  /* 0x00000000003f782f */ /* 0x000fe20003800000 */
[----:B------:R-:W1:Y:S01]  /*0570*/  LDC R2, c[0x0][0x65c] ;  /* 0x00019700ff027b82 */ /* 0x000e620000000800 */
[----:B------:R-:W-:Y:S01]  /*0580*/  SHF.R.S32.HI R6, RZ, 0x1f, R5 ;  /* 0x0000001fff067819 */ /* 0x000fe20000011405 */
[----:B------:R-:W2:Y:S01]  /*0590*/  S2R R3, SR_CTAID.Y ;  /* 0x0000000000037919 */ /* 0x000ea20000002600 */
[----:B------:R-:W-:Y:S01]  /*05a0*/  UMOV UR4, 0x20 ;  /* 0x0000002000047882 */ /* 0x000fe20000000000 */
[----:B------:R-:W-:Y:S01]  /*05b0*/  ISETP.NE.AND P2, PT, R8, RZ, PT ;  /* 0x000000ff0800720c */ /* 0x000fe20003f45270 */
[----:B------:R-:W-:Y:S01]  /*05c0*/  NOP ;  /* 0x0000000000007918 */ /* 0x000fe20000000000 */
[----:B------:R-:W3:Y:S01]  /*05d0*/  S2R R4, SR_CTAID.X ;  /* 0x0000000000047919 */ /* 0x000ee20000002500 */
[----:B------:R-:W-:Y:S01]  /*05e0*/  LEA.HI R6, R6, R5, RZ, 0x2 ;  /* 0x0000000506067211 */ /* 0x000fe200078f10ff */
[----:B------:R-:W-:Y:S01]  /*05f0*/  NOP ;  /* 0x0000000000007918 */ /* 0x000fe20000000000 */
[----:B0-----:R-:W-:-:S02]  /*0600*/  ISETP.NE.OR P0, PT, R0, RZ, !P0 ;  /* 0x000000ff0000720c */ /* 0x001fc40004705670 */
[----:B-1----:R-:W-:-:S04]  /*0610*/  ISETP.NE.AND P3, PT, R2, 0x1, PT ;  /* 0x000000010200780c */ /* 0x002fc80003f65270 */
[----:B------:R-:W-:Y:S02]  /*0620*/  P2R R0, PR, RZ, 0x8 ;  /* 0x00000008ff007803 */ /* 0x000fe40000000000 */
[----:B------:R-:W-:-:S05]  /*0630*/  LOP3.LUT R0, R6, 0xfffffffc, RZ, 0xc0, !PT ;  /* 0xfffffffc06007812 */ /* 0x000fca00078ec0ff */
[----:B------:R-:W-:Y:S01]  /*0640*/  VOTEU.ALL UP0, P0 ;  /* 0x00000000003f7886 */ /* 0x000fe20000000000 */
[----:B------:R-:W-:Y:S01]  /*0650*/  IMAD.IADD R0, R5, 0x1, -R0 ;  /* 0x0000000105007824 */ /* 0x000fe200078e0a00 */
[----:B------:R-:W3:Y:S01]  /*0660*/  @P3 LDC R17, c[0x0][0x10] ;  /* 0x00000400ff113b82 */ /* 0x000ee20000000800 */
[----:B------:R-:W-:Y:S01]  /*0670*/  VOTEU.ALL UP1, P0 ;  /* 0x00000000003f7886 */ /* 0x000fe20000020000 */
[----:B--2---:R-:W-:Y:S01]  /*0680*/  @P3 IMAD.MOV.U32 R6, RZ, RZ, R3 ;  /* 0x000000ffff063224 */ /* 0x004fe200078e0003 */
[----:B------:R-:W-:Y:S01]  /*0690*/  @!UP0 UMOV UR6, 0x400 ;  /* 0x0000040000068882 */ /* 0x000fe20000000000 */
[----:B------:R-:W-:-:S04]  /*06a0*/  @!UP0 UIADD3 UR4, -UR4, 0x100000, URZ ;  /* 0x0010000004048890 */ /* 0x000fc8000fffe13f */
[----:B------:R-:W-:Y:S02]  /*06b0*/  @!UP0 USHF.L.U32 UR5, UR4, 0xb, URZ ;  /* 0x0000000b04058899 */ /* 0x000fe4000800063f */
[----:B------:R-:W-:Y:S01]  /*06c0*/  @!UP0 USHF.L.U32 UR4, UR4, 0x1, URZ ;  /* 0x0000000104048899 */ /* 0x000fe2000800063f */
[----:B------:R-:W-:Y:S02]  /*06d0*/  @P3 IMAD.MOV.U32 R7, RZ, RZ, RZ ;  /* 0x000000ffff073224 */ /* 0x000fe400078e00ff */
[----:B------:R-:W-:Y:S01]  /*06e0*/  IMAD.MOV.U32 R5, RZ, RZ, RZ ;  /* 0x000000ffff057224 */ /* 0x000fe200078e00ff */
[----:B------:R-:W0:Y:S01]  /*06f0*/  @!UP0 S2UR UR7, SR_CgaCtaId ;  /* 0x00000000000789c3 */ /* 0x000e220000008800 */
[----:B------:R-:W-:-:S07]  /*0700*/  @P3 IMAD.MOV.U32 R11, RZ, RZ, RZ ;  /* 0x000000ffff0b3224 */ /* 0x000fce00078e00ff */
[----:B------:R-:W1:Y:S01]  /*0710*/  @!P3 LDC R9, c[0x0][0xc] ;  /* 0x00000300ff09bb82 */ /* 0x000e620000000800 */
[----:B---3--:R-:W-:-:S04]  /*0720*/  @P3 IMAD.WIDE.U32 R16, R4, R17, R6 ;  /* 0x0000001104103225 */ /* 0x008fc800078e0006 */
[----:B------:R-:W-:Y:S01]  /*0730*/  @P3 IMAD.IADD R17, R17, 0x1, R11 ;  /* 0x0000000111113824 */ /* 0x000fe200078e020b */
[----:B0-----:R-:W-:Y:S01]  /*0740*/  @!UP0 ULEA UR6, UR7, UR6, 0x18 ;  /* 0x0000000607068291 */ /* 0x001fe2000f8ec03f */
[----:B------:R-:W-:Y:S01]  /*0750*/  VOTEU.ALL UP0, P0 ;  /* 0x00000000003f7886 */ /* 0x000fe20000000000 */
[----:B------:R-:W-:-:S04]  /*0760*/  ISETP.NE.AND P0, PT, R0, 0x3, PT ;  /* 0x000000030000780c */ /* 0x000fc80003f05270 */
[----:B------:R-:W-:Y:S01]  /*0770*/  ISETP.EQ.OR P0, PT, R0, RZ, !P0 ;  /* 0x000000ff0000720c */ /* 0x000fe20004702670 */
[----:B-1----:R-:W-:-:S03]  /*0780*/  @!P3 IMAD.WIDE.U32 R6, R9, R3, R4 ;  /* 0x000000030906b225 */ /* 0x002fc600078e0004 */
[C---:B------:R-:W-:Y:S01]  /*0790*/  ISETP.EQ.AND P0, PT, R8.reuse, RZ, P0 ;  /* 0x000000ff0800720c */ /* 0x040fe20000702270 */
[----:B------:R-:W-:Y:S01]  /*07a0*/  VIADD R8, R8, 0xffffffff ;  /* 0xffffffff08087836 */ /* 0x000fe20000000000 */
[----:B------:R-:W0:Y:S02]  /*07b0*/  FENCE.VIEW.ASYNC.S ;  /* 0x00000000000073c6 */ /* 0x000e240000000000 */
[----:B0-----:R0:W1:Y:S01]  /*07c0*/  @!UP0 SYNCS.EXCH.64 URZ, [UR6+0x180], UR4 ;  /* 0x00018004063f85b2 */ /* 0x0010620008000100 */
[----:B------:R-:W-:Y:S01]  /*07d0*/  @!P3 IMAD.MOV.U32 R16, RZ, RZ, R6 ;  /* 0x000000ffff10b224 */ /* 0x000fe200078e0006 */
[----:B------:R-:W-:Y:S01]  /*07e0*/  SEL R19, RZ, 0x1, !P0 ;  /* 0x00000001ff137807 */ /* 0x000fe20004000000 */
[----:B------:R-:W-:Y:S01]  /*07f0*/  @!P3 IMAD.MOV.U32 R17, RZ, RZ, R7 ;  /* 0x000000ffff11b224 */ /* 0x000fe200078e0007 */
[----:B------:R-:W-:-:S04]  /*0800*/  ISETP.GE.U32.AND P1, PT, R8, 0x2, PT ;  /* 0x000000020800780c */ /* 0x000fc80003f26070 */
[----:B------:R-:W-:Y:S01]  /*0810*/  SEL R19, R19, 0x2, P1 ;  /* 0x0000000213137807 */ /* 0x000fe20000800000 */
[----:B------:R0:W1:Y:S01]  /*0820*/  @!UP1 SYNCS.EXCH.64 URZ, [UR6+0x188], UR4 ;  /* 0x00018804063f95b2 */ /* 0x0000620008000100 */
[----:B------:R-:W-:Y:S01]  /*0830*/  NOP ;  /* 0x0000000000007918 */ /* 0x000fe20000000000 */
[----:B-1----:R-:W-:Y:S06]  /*0840*/  BAR.SYNC.DEFER_BLOCKING 0x0 ;  /* 0x0000000000007b1d */ /* 0x002fec0000010000 */
[----:B------:R-:W-:Y:S05]  /*0850*/  @!P2 BRA `(.L_x_4) ;  /* 0x0000007c008ca947 */ /* 0x000fea0003800000 */
[----:B------:R-:W-:-:S13]  /*0860*/  ISETP.GT.U32.AND P0, PT, R8, 0x1, PT ;  /* 0x000000010800780c */ /* 0x000fda0003f04070 */
[----:B0-----:R-:W-:Y:S05]  /*0870*/  @P0 EXIT ;  /* 0x000000000000094d */ /* 0x001fea0003800000 */
[----:B------:R-:W-:Y:S01]  /*0880*/  ULDC.64 UR4, c[0x0][0x650] ;  /* 0x0001940000047ab9 */ /* 0x000fe20000000a00 */
[----:B------:R-:W-:Y:S01]  /*0890*/  PRMT R0, RZ, 0x7610, R0 ;  /* 0x00007610ff007816 */ /* 0x000fe20000000000 */
[----:B------:R-:W-:Y:S01]  /*08a0*/  IMAD.MOV.U32 R114, RZ, RZ, -0x1 ;  /* 0xffffffffff727424 */ /* 0x000fe200078e00ff */
[----:B------:R-:W-:Y:S01]  /*08b0*/  ISETP.GE.U32.AND P0, PT, R16, UR4, PT ;  /* 0x0000000410007c0c */ /* 0x000fe2000bf06070 */
[----:B------:R-:W-:Y:S02]  /*08c0*/  IMAD.MOV.U32 R115, RZ, RZ, -0x1 ;  /* 0xffffffffff737424 */ /* 0x000fe400078e00ff */
[----:B------:R-:W-:Y:S01]  /*08d0*/  IMAD.MOV.U32 R23, RZ, RZ, -0x1 ;  /* 0xffffffffff177424 */ /* 0x000fe200078e00ff */
[----:B------:R-:W-:-:S13]  /*08e0*/  ISETP.GE.U32.AND.EX P0, PT, R17, UR5, PT, P0 ;  /* 0x0000000511007c0c */ /* 0x000fda000bf06100 */
[----:B------:R-:W-:Y:S05]  /*08f0*/  @P0 BRA `(.L_x_5) ;  /* 0x0000000400540947 */ /* 0x000fea0003800000 */
[----:B------:R-:W0:Y:S01]  /*0900*/  LDC.64 R14, c[0x0][0x628] ;  /* 0x00018a00ff0e7b82 */ /* 0x000e220000000a00 */
[----:B------:R-:W-:Y:S02]  /*0910*/  IMAD.MOV.U32 R6, RZ, RZ, R16 ;  /* 0x000000ffff067224 */ /* 0x000fe400078e0010 */
[----:B------:R-:W-:-:S05]  /*0920*/  IMAD.MOV.U32 R7, RZ, RZ, R17 ;  /* 0x000000ffff077224 */ /* 0x000fca00078e0011 */
[----:B------:R-:W1:Y:S08]  /*0930*/  LDC R0, c[0x0][0x630] ;  /* 0x00018c00ff007b82 */ /* 0x000e700000000800 */
[----:B------:R-:W2:Y:S01]  /*0940*/  LDC.64 R20, c[0x0][0x620] ;  /* 0x00018800ff147b82 */ /* 0x000ea20000000a00 */
[----:B0-----:R-:W-:-:S04]  /*0950*/  ISETP.NE.U32.AND P0, PT, R14, RZ, PT ;  /* 0x000000ff0e00720c */ /* 0x001fc80003f05070 */
[----:B------:R-:W-:-:S13]  /*0960*/  ISETP.NE.AND.EX P0, PT, R15, RZ, PT, P0 ;  /* 0x000000ff0f00720c */ /* 0x000fda0003f05300 */
[----:B-12---:R-:W-:Y:S05]  /*0970*/  @!P0 BRA `(.L_x_6) ;  /* 0x0000000000288947 */ /* 0x006fea0003800000 */
[----:B------:R-:W0:Y:S02]  /*0980*/  LDC R11, c[0x0][0x634] ;  /* 0x00018d00ff0b7b82 */ /* 0x000e240000000800 */
[----:B0-----:R-:W-:-:S05]  /*0990*/  IADD3 R11, P0, R16, R11, RZ ;  /* 0x0000000b100b7210 */ /* 0x001fca0007f1e0ff */
[----:B------:R-:W-:-:S04]  /*09a0*/  IMAD.X R13, RZ, RZ, R17, P0 ;  /* 0x000000ffff0d7224 */ /* 0x000fc800000e0611 */
[----:B------:R-:W-:-:S04]  /*09b0*/  IMAD.WIDE.U32 R6, R13, R14, RZ ;  /* 0x0000000e0d067225 */ /* 0x000fc800078e00ff */
[----:B------:R-:W-:-:S04]  /*09c0*/  IMAD.WIDE.U32 R8, P0, R11, R15, R6 ;  /* 0x0000000f0b087225 */ /* 0x000fc80007800006 */
[----:B------:R-:W-:-:S04]  /*09d0*/  IMAD.WIDE.U32 R6, R11, R14, RZ ;  /* 0x0000000e0b067225 */ /* 0x000fc800078e00ff */
[----:B------:R-:W-:Y:S01]  /*09e0*/  IMAD.X R11, RZ, RZ, RZ, P0 ;  /* 0x000000ffff0b7224 */ /* 0x000fe200000e06ff */
[----:B------:R-:W-:Y:S01]  /*09f0*/  IADD3 RZ, P0, R7, R8, RZ ;  /* 0x0000000807ff7210 */ /* 0x000fe20007f1e0ff */
[----:B------:R-:W-:-:S04]  /*0a00*/  IMAD.MOV.U32 R10, RZ, RZ, R9 ;  /* 0x000000ffff0a7224 */ /* 0x000fc800078e0009 */
[----:B------:R-:W-:-:S08]  /*0a10*/  IMAD.WIDE.U32.X R6, R13, R15, R10, P0 ;  /* 0x0000000f0d067225 */ /* 0x000fd000000e040a */
.L_x_6:
[-CC-:B------:R-:W-:Y:S01]  /*0a20*/  SHF.R.U64 R23, R6, R0.reuse, R7.reuse ;  /* 0x0000000006177219 */ /* 0x180fe20000001207 */
[----:B------:R-:W0:Y:S01]  /*0a30*/  LDC R10, c[0x0][0x618] ;  /* 0x00018600ff0a7b82 */ /* 0x000e220000000800 */
[----:B------:R-:W-:Y:S01]  /*0a40*/  SHF.R.U32.HI R5, RZ, R0, R7 ;  /* 0x00000000ff057219 */ /* 0x000fe20000011607 */
[----:B------:R-:W-:Y:S01]  /*0a50*/  ULDC UR4, c[0x0][0x150] ;  /* 0x0000540000047ab9 */ /* 0x000fe20000000800 */
[----:B------:R-:W-:Y:S02]  /*0a60*/  IADD3 R9, P0, RZ, -R23, RZ ;  /* 0x80000017ff097210 */ /* 0x000fe40007f1e0ff */
[----:B------:R-:W-:-:S03]  /*0a70*/  I2FP.F32.U32 R0, R4 ;  /* 0x0000000400007245 */ /* 0x000fc60000201000 */
[----:B------:R-:W1:Y:S01]  /*0a80*/  LDC.64 R28, c[0x0][0x640] ;  /* 0x00019000ff1c7b82 */ /* 0x000e620000000a00 */
[----:B------:R-:W-:Y:S02]  /*0a90*/  IMAD.X R11, RZ, RZ, ~R5, P0 ;  /* 0x000000ffff0b7224 */ /* 0x000fe400000e0e05 */
[----:B------:R-:W-:Y:S01]  /*0aa0*/  FMUL R0, R0, UR4 ;  /* 0x0000000400007c20 */ /* 0x000fe20008400000 */
[----:B------:R-:W-:Y:S01]  /*0ab0*/  IMAD.WIDE.U32 R6, R9, R20, R16 ;  /* 0x0000001409067225 */ /* 0x000fe200078e0010 */
[----:B------:R-:W-:-:S03]  /*0ac0*/  ULDC UR4, c[0x0][0x154] ;  /* 0x0000550000047ab9 */ /* 0x000fc60000000800 */
[----:B------:R-:W-:Y:S01]  /*0ad0*/  IMAD R8, R11, R20, RZ ;  /* 0x000000140b087224 */ /* 0x000fe200078e02ff */
[----:B------:R-:W2:Y:S01]  /*0ae0*/  LDC R5, c[0x0][0x144] ;  /* 0x00005100ff057b82 */ /* 0x000ea20000000800 */
[----:B------:R-:W3:Y:S02]  /*0af0*/  F2I.U32.TRUNC.NTZ R0, R0 ;  /* 0x0000000000007305 */ /* 0x000ee4000020f000 */
[----:B------:R-:W-:-:S04]  /*0b00*/  IMAD R9, R9, R21, R8 ;  /* 0x0000001509097224 */ /* 0x000fc800078e0208 */
[----:B------:R-:W-:Y:S01]  /*0b10*/  IMAD.IADD R7, R7, 0x1, R9 ;  /* 0x0000000107077824 */ /* 0x000fe200078e0209 */
[----:B------:R-:W4:Y:S01]  /*0b20*/  LDC R12, c[0x0][0x608] ;  /* 0x00018200ff0c7b82 */ /* 0x000f220000000800 */
[----:B------:R-:W-:-:S03]  /*0b30*/  IMAD.MOV.U32 R9, RZ, RZ, -0x1 ;  /* 0xffffffffff097424 */ /* 0x000fc600078e00ff */
[-CC-:B0-----:R-:W-:Y:S02]  /*0b40*/  SHF.R.U64 R20, R6, R10.reuse, R7.reuse ;  /* 0x0000000a06147219 */ /* 0x181fe40000001207 */
[----:B------:R-:W-:Y:S02]  /*0b50*/  I2FP.F32.U32 R6, R3 ;  /* 0x0000000300067245 */ /* 0x000fe40000201000 */
[----:B------:R-:W0:Y:S01]  /*0b60*/  LDC R26, c[0x0][0x658] ;  /* 0x00019600ff1a7b82 */ /* 0x000e220000000800 */
[----:B-1----:R-:W-:Y:S01]  /*0b70*/  ISETP.NE.U32.AND P0, PT, R28, RZ, PT ;  /* 0x000000ff1c00720c */ /* 0x002fe20003f05070 */
[----:B---3--:R-:W-:Y:S01]  /*0b80*/  IMAD.MOV R8, RZ, RZ, -R0 ;  /* 0x000000ffff087224 */ /* 0x008fe200078e0a00 */
[----:B------:R-:W-:Y:S01]  /*0b90*/  SHF.R.U32.HI R7, RZ, R10, R7 ;  /* 0x0000000aff077219 */ /* 0x000fe20000011607 */
[----:B------:R-:W-:Y:S01]  /*0ba0*/  FMUL R6, R6, UR4 ;  /* 0x0000000406067c20 */ /* 0x000fe20008400000 */
[----:B------:R-:W-:-:S03]  /*0bb0*/  ISETP.NE.AND.EX P0, PT, R29, RZ, PT, P0 ;  /* 0x000000ff1d00720c */ /* 0x000fc60003f05300 */
[----:B------:R-:W1:Y:S01]  /*0bc0*/  LDC R14, c[0x0][0x148] ;  /* 0x00005200ff0e7b82 */ /* 0x000e620000000800 */
[----:B--2---:R-:W-:-:S07]  /*0bd0*/  IMAD R0, R5, R8, R4 ;  /* 0x0000000805007224 */ /* 0x004fce00078e0204 */
[----:B------:R-:W2:Y:S01]  /*0be0*/  LDC R24, c[0x0][0x600] ;  /* 0x00018000ff187b82 */ /* 0x000ea20000000800 */
[-CC-:B----4-:R-:W-:Y:S02]  /*0bf0*/  SHF.R.U64 R30, R20, R12.reuse, R7.reuse ;  /* 0x0000000c141e7219 */ /* 0x190fe40000001207 */
[----:B------:R-:W-:Y:S01]  /*0c00*/  SHF.R.U32.HI R5, RZ, R12, R7 ;  /* 0x0000000cff057219 */ /* 0x000fe20000011607 */
[----:B------:R-:W-:Y:S01]  /*0c10*/  IMAD.MOV.U32 R7, RZ, RZ, 0x1 ;  /* 0x00000001ff077424 */ /* 0x000fe200078e00ff */
[----:B------:R3:W4:Y:S03]  /*0c20*/  F2I.U32.TRUNC.NTZ R12, R6 ;  /* 0x00000006000c7305 */ /* 0x000726000020f000 */
[----:B------:R-:W1:Y:S01]  /*0c30*/  LDC R15, c[0x0][0x648] ;  /* 0x00019200ff0f7b82 */ /* 0x000e620000000800 */
[-C--:B0-----:R-:W-:Y:S02]  /*0c40*/  SHF.L.U32 R4, R9, R26.reuse, RZ ;  /* 0x0000001a09047219 */ /* 0x081fe400000006ff */
[----:B------:R-:W-:-:S02]  /*0c50*/  SHF.R.U64 R32, R30, R26, R5 ;  /* 0x0000001a1e207219 */ /* 0x000fc40000001205 */
[----:B------:R-:W-:Y:S02]  /*0c60*/  LOP3.LUT R11, RZ, R4, RZ, 0x33, !PT ;  /* 0x00000004ff0b7212 */ /* 0x000fe400078e33ff */
[-C--:B------:R-:W-:Y:S01]  /*0c70*/  SHF.R.U32.HI R5, RZ, R26.reuse, R5 ;  /* 0x0000001aff057219 */ /* 0x080fe20000011605 */
[----:B------:R-:W0:Y:S01]  /*0c80*/  LDC R21, c[0x0][0x638] ;  /* 0x00018e00ff157b82 */ /* 0x000e220000000800 */
[----:B------:R-:W-:Y:S01]  /*0c90*/  SHF.L.U32 R10, R7, R26, RZ ;  /* 0x0000001a070a7219 */ /* 0x000fe200000006ff */
[----:B------:R-:W-:-:S06]  /*0ca0*/  IMAD.MOV.U32 R4, RZ, RZ, R32 ;  /* 0x000000ffff047224 */ /* 0x000fcc00078e0020 */
[----:B------:R-:W0:Y:S01]  /*0cb0*/  LDC R114, c[0x0][0x610] ;  /* 0x00018400ff727b82 */ /* 0x000e220000000800 */
[----:B---34-:R-:W-:Y:S05]  /*0cc0*/  @!P0 BRA `(.L_x_7) ;  /* 0x0000000000288947 */ /* 0x018fea0003800000 */
[----:B------:R-:W3:Y:S02]  /*0cd0*/  LDC R9, c[0x0][0x64c] ;  /* 0x00019300ff097b82 */ /* 0x000ee40000000800 */
[----:B---3--:R-:W-:-:S05]  /*0ce0*/  IADD3 R9, P0, R32, R9, RZ ;  /* 0x0000000920097210 */ /* 0x008fca0007f1e0ff */
        /* <DEDUP_REMOVED lines=8> */
.L_x_7:
[----:B-1----:R-:W-:Y:S01]  /*0d70*/  SHF.R.U64 R4, R4, R15, R5 ;  /* 0x0000000f04047219 */ /* 0x002fe20000001205 */
[----:B--2---:R-:W-:Y:S01]  /*0d80*/  VIADD R5, R24, 0xffffffff ;  /* 0xffffffff18057836 */ /* 0x004fe20000000000 */
[----:B------:R-:W-:Y:S01]  /*0d90*/  LOP3.LUT R11, R30, R11, RZ, 0xc0, !PT ;  /* 0x0000000b1e0b7212 */ /* 0x000fe200078ec0ff */
[----:B------:R-:W-:Y:S02]  /*0da0*/  IMAD.MOV R12, RZ, RZ, -R12 ;  /* 0x000000ffff0c7224 */ /* 0x000fe400078e0a0c */
[----:B------:R-:W-:Y:S01]  /*0db0*/  IMAD.MOV R6, RZ, RZ, -R4 ;  /* 0x000000ffff067224 */ /* 0x000fe200078e0a04 */
[----:B------:R-:W-:Y:S01]  /*0dc0*/  LOP3.LUT R5, R20, R5, RZ, 0xc0, !PT ;  /* 0x0000000514057212 */ /* 0x000fe200078ec0ff */
[----:B------:R-:W-:Y:S02]  /*0dd0*/  @P3 IMAD R0, R14, R12, R3 ;  /* 0x0000000c0e003224 */ /* 0x000fe400078e0203 */
[----:B------:R-:W-:Y:S02]  /*0de0*/  IMAD R11, R10, R4, R11 ;  /* 0x000000040a0b7224 */ /* 0x000fe400078e020b */
[----:B0-----:R-:W-:-:S02]  /*0df0*/  IMAD R3, R6, R21, R32 ;  /* 0x0000001506037224 */ /* 0x001fc400078e0220 */
[----:B------:R-:W-:Y:S02]  /*0e00*/  IMAD R114, R11, R114, R0 ;  /* 0x000000720b727224 */ /* 0x000fe400078e0200 */
[----:B------:R-:W-:Y:S02]  /*0e10*/  IMAD R3, R3, R24, R5 ;  /* 0x0000001803037224 */ /* 0x000fe400078e0205 */
[----:B------:R-:W-:-:S03]  /*0e20*/  IMAD.MOV.U32 R0, RZ, RZ, 0x1 ;  /* 0x00000001ff007424 */ /* 0x000fc600078e00ff */
[----:B------:R-:W-:Y:S02]  /*0e30*/  SEL R115, R3, R114, !P3 ;  /* 0x0000007203737207 */ /* 0x000fe40005800000 */
[----:B------:R-:W-:-:S07]  /*0e40*/  SEL R114, R114, R3, !P3 ;  /* 0x0000000372727207 */ /* 0x000fce0005800000 */
.L_x_5:
[----:B------:R-:W-:-:S08]  /*0e50*/  NOP ;  /* 0x0000000000007918 */ /* 0x000fd00000000000 */
[----:B------:R-:W0:Y:S02]  /*0e60*/  USETMAXREG.TRY_ALLOC.CTAPOOL UP0, 0xe8 ;  /* 0x000000e8000079c8 */ /* 0x000e240008000600 */
[----:B0-----:R-:W-:-:S13]  /*0e70*/  PLOP3.LUT P0, PT, PT, PT, UP0, 0x80, 0x0 ;  /* 0x000000000000781c */ /* 0x001fda0003f0f008 */
[----:B------:R-:W-:Y:S05]  /*0e80*/  @!P0 BRA `(.L_x_5) ;  /* 0xfffffffc00f08947 */ /* 0x000fea000383ffff */
[----:B------:R-:W-:Y:S01]  /*0e90*/  ULDC.64 UR4, c[0x0][0x598] ;  /* 0x0001660000047ab9 */ /* 0x000fe20000000a00 */
[----:B------:R-:W-:Y:S01]  /*0ea0*/  ULDC.64 UR36, c[0x0][0x208] ;  /* 0x0000820000247ab9 */ /* 0x000fe20000000a00 */
[----:B------:R-:W-:-:S04]  /*0eb0*/  ISETP.NE.U32.AND P0, PT, RZ, UR4, PT ;  /* 0x00000004ff007c0c */ /* 0x000fc8000bf05070 */
[----:B------:R-:W-:-:S13]  /*0ec0*/  ISETP.NE.AND.EX P0, PT, RZ, UR5, PT, P0 ;  /* 0x00000005ff007c0c */ /* 0x000fda000bf05300 */
[----:B------:R-:W-:Y:S05]  /*0ed0*/  @!P0 BRA `(.L_x_8) ;  /* 0x00000000001c8947 */ /* 0x000fea0003800000 */
[----:B------:R-:W0:Y:S02]  /*0ee0*/  LDC.64 R4, c[0x0][0x598] ;  /* 0x00016600ff047b82 */ /* 0x000e240000000a00 */
[----:B0-----:R-:W2:Y:S02]  /*0ef0*/  LDG.E.64 R4, desc[UR36][R4.64] ;  /* 0x0000002404047981 */ /* 0x001ea4000c1e1b00 */
[----:B--2---:R-:W-:-:S04]  /*0f00*/  ISETP.NE.U32.AND P0, PT, R4, RZ, PT ;  /* 0x000000ff0400720c */ /* 0x004fc80003f05070 */
[----:B------:R-:W-:-:S13]  /*0f10*/  ISETP.NE.AND.EX P0, PT, R5, RZ, PT, P0 ;  /* 0x000000ff0500720c */ /* 0x000fda0003f05300 */
[----:B------:R-:W-:Y:S05]  /*0f20*/  @!P0 BRA `(.L_x_8) ;  /* 0x0000000000088947 */ /* 0x000fea0003800000 */
[----:B------:R0:W5:Y:S01]  /*0f30*/  LD.E R112, desc[UR36][R4.64] ;  /* 0x0000002404707980 */ /* 0x000162000c101900 */
[----:B------:R-:W-:Y:S05]  /*0f40*/  BRA `(.L_x_9) ;  /* 0x0000000000247947 */ /* 0x000fea0003800000 */
.L_x_8:
[----:B------:R-:W-:Y:S02]  /*0f50*/  ULDC.64 UR4, c[0x0][0x588] ;  /* 0x0001620000047ab9 */ /* 0x000fe40000000a00 */
[----:B------:R-:W-:-:S04]  /*0f60*/  ISETP.NE.U32.AND P0, PT, RZ, UR4, PT ;  /* 0x00000004ff007c0c */ /* 0x000fc8000bf05070 */
[----:B------:R-:W-:-:S13]  /*0f70*/  ISETP.NE.AND.EX P0, PT, RZ, UR5, PT, P0 ;  /* 0x00000005ff007c0c */ /* 0x000fda000bf05300 */
[----:B------:R-:W-:Y:S05]  /*0f80*/  @!P0 BRA `(.L_x_10) ;  /* 0x00000000000c8947 */ /* 0x000fea0003800000 */
[----:B------:R-:W0:Y:S02]  /*0f90*/  LDC.64 R112, c[0x0][0x588] ;  /* 0x00016200ff707b82 */ /* 0x000e240000000a00 */
[----:B0-----:R1:W5:Y:S01]  /*0fa0*/  LDG.E R112, desc[UR36][R112.64] ;  /* 0x0000002470707981 */ /* 0x001362000c1e1900 */
[----:B------:R-:W-:Y:S05]  /*0fb0*/  BRA `(.L_x_9) ;  /* 0x0000000000087947 */ /* 0x000fea0003800000 */
.L_x_10:
[----:B------:R-:W-:Y:S02]  /*0fc0*/  ULDC UR4, c[0x0][0x580] ;  /* 0x0001600000047ab9 */ /* 0x000fe40000000800 */
[----:B------:R-:W-:-:S07]  /*0fd0*/  IMAD.U32 R112, RZ, RZ, UR4 ;  /* 0x00000004ff707e24 */ /* 0x000fce000f8e00ff */
.L_x_9:
[----:B------:R-:W-:Y:S02]  /*0fe0*/  ULDC.64 UR4, c[0x0][0x5a0] ;  /* 0x0001680000047ab9 */ /* 0x000fe40000000a00 */
[----:B------:R-:W-:-:S04]  /*0ff0*/  ISETP.NE.U32.AND P0, PT, RZ, UR4, PT ;  /* 0x00000004ff007c0c */ /* 0x000fc8000bf05070 */
[----:B------:R-:W-:-:S13]  /*1000*/  ISETP.NE.AND.EX P0, PT, RZ, UR5, PT, P0 ;  /* 0x00000005ff007c0c */ /* 0x000fda000bf05300 */
[----:B------:R-:W-:Y:S05]  /*1010*/  @!P0 BRA `(.L_x_11) ;  /* 0x00000000001c8947 */ /* 0x000fea0003800000 */
[----:B0-----:R-:W0:Y:S02]  /*1020*/  LDC.64 R4, c[0x0][0x5a0] ;  /* 0x00016800ff047b82 */ /* 0x001e240000000a00 */
[----:B0-----:R-:W2:Y:S02]  /*1030*/  LDG.E.64 R4, desc[UR36][R4.64] ;  /* 0x0000002404047981 */ /* 0x001ea4000c1e1b00 */
[----:B--2---:R-:W-:-:S04]  /*1040*/  ISETP.NE.U32.AND P0, PT, R4, RZ, PT ;  /* 0x000000ff0400720c */ /* 0x004fc80003f05070 */
[----:B------:R-:W-:-:S13]  /*1050*/  ISETP.NE.AND.EX P0, PT, R5, RZ, PT, P0 ;  /* 0x000000ff0500720c */ /* 0x000fda0003f05300 */
[----:B------:R-:W-:Y:S05]  /*1060*/  @!P0 BRA `(.L_x_11) ;  /* 0x0000000000088947 */ /* 0x000fea0003800000 */
[----:B-1----:R0:W5:Y:S01]  /*1070*/  LD.E R113, desc[UR36][R4.64] ;  /* 0x0000002404717980 */ /* 0x002162000c101900 */
[----:B------:R-:W-:Y:S05]  /*1080*/  BRA `(.L_x_12) ;  /* 0x0000000000247947 */ /* 0x000fea0003800000 */
.L_x_11:
[----:B------:R-:W-:Y:S02]  /*1090*/  ULDC.64 UR4, c[0x0][0x590] ;  /* 0x0001640000047ab9 */ /* 0x000fe40000000a00 */
[----:B------:R-:W-:-:S04]  /*10a0*/  ISETP.NE.U32.AND P0, PT, RZ, UR4, PT ;  /* 0x00000004ff007c0c */ /* 0x000fc8000bf05070 */
[----:B------:R-:W-:-:S13]  /*10b0*/  ISETP.NE.AND.EX P0, PT, RZ, UR5, PT, P0 ;  /* 0x00000005ff007c0c */ /* 0x000fda000bf05300 */
[----:B------:R-:W-:Y:S05]  /*10c0*/  @!P0 BRA `(.L_x_13) ;  /* 0x00000000000c8947 */ /* 0x000fea0003800000 */
[----:B0-----:R-:W1:Y:S02]  /*10d0*/  LDC.64 R4, c[0x0][0x590] ;  /* 0x00016400ff047b82 */ /* 0x001e640000000a00 */
[----:B-1----:R1:W5:Y:S01]  /*10e0*/  LDG.E R113, desc[UR36][R4.64] ;  /* 0x0000002404717981 */ /* 0x002362000c1e1900 */
[----:B------:R-:W-:Y:S05]  /*10f0*/  BRA `(.L_x_12) ;  /* 0x0000000000087947 */ /* 0x000fea0003800000 */
.L_x_13:
[----:B------:R-:W-:Y:S02]  /*1100*/  ULDC UR4, c[0x0][0x584] ;  /* 0x0001610000047ab9 */ /* 0x000fe40000000800 */
[----:B-1----:R-:W-:-:S07]  /*1110*/  IMAD.U32 R113, RZ, RZ, UR4 ;  /* 0x00000004ff717e24 */ /* 0x002fce000f8e00ff */
.L_x_12:
[----:B------:R-:W-:-:S13]  /*1120*/  LOP3.LUT P0, RZ, R0, 0xff, RZ, 0xc0, !PT ;  /* 0x000000ff00ff7812 */ /* 0x000fda000780c0ff */
[----:B------:R-:W-:Y:S05]  /*1130*/  @!P0 EXIT ;  /* 0x000000000000894d */ /* 0x000fea0003800000 */
[----:B------:R-:W-:Y:S01]  /*1140*/  ULDC UR4, c[0x0][0x28c] ;  /* 0x0000a30000047ab9 */ /* 0x000fe20000000800 */
[----:B------:R-:W-:Y:S01]  /*1150*/  LOP3.LUT R116, R19, 0x1, RZ, 0xfc, !PT ;  /* 0x0000000113747812 */ /* 0x000fe200078efcff */
[----:B------:R-:W-:Y:S01]  /*1160*/  UIADD3 UR4, UR4, 0xf, URZ ;  /* 0x0000000f04047890 */ /* 0x000fe2000fffe03f */
[----:B------:R-:W-:Y:S01]  /*1170*/  UMOV UR38, URZ ;  /* 0x0000003f00267c82 */ /* 0x000fe20008000000 */
[----:B------:R-:W-:Y:S02]  /*1180*/  UMOV UR39, URZ ;  /* 0x0000003f00277c82 */ /* 0x000fe40008000000 */
[----:B------:R-:W-:-:S04]  /*1190*/  USHF.R.S32.HI UR5, URZ, 0x1f, UR4 ;  /* 0x0000001f3f057899 */ /* 0x000fc80008011404 */
[----:B------:R-:W-:-:S04]  /*11a0*/  ULEA.HI UR5, UR5, UR4, URZ, 0x4 ;  /* 0x0000000405057291 */ /* 0x000fc8000f8f203f */
[----:B------:R-:W-:-:S12]  /*11b0*/  USHF.R.S32.HI UR40, URZ, 0x4, UR5 ;  /* 0x000000043f287899 */ /* 0x000fd80008011405 */
.L_x_207:
[----:B------:R-:W-:Y:S01]  /*11c0*/  LOP3.LUT R0, R18, 0x80, RZ, 0xc0, !PT ;  /* 0x0000008012007812 */ /* 0x000fe200078ec0ff */
[----:B--2---:R-:W2:Y:S01]  /*11d0*/  S2UR UR6, SR_CgaCtaId ;  /* 0x00000000000679c3 */ /* 0x004ea20000008800 */
[----:B------:R-:W-:Y:S02]  /*11e0*/  UMOV UR41, 0x400 ;  /* 0x0000040000297882 */ /* 0x000fe40000000000 */
[----:B------:R-:W-:-:S06]  /*11f0*/  SHF.R.U32.HI R0, RZ, 0x7, R0 ;  /* 0x00000007ff007819 */ /* 0x000fcc0000011600 */
[----:B---3--:R-:W3:Y:S01]  /*1200*/  SHFL.IDX PT, R0, R0, RZ, 0x1f ;  /* 0x00001fff00007589 */ /* 0x008ee200000e0000 */
[----:B--2---:R-:W-:Y:S01]  /*1210*/  ULEA UR41, UR6, UR41, 0x18 ;  /* 0x0000002906297291 */ /* 0x004fe2000f8ec03f */
[----:B---3--:R-:W-:-:S13]  /*1220*/  R2UR UR4, R0 ;  /* 0x00000000000472ca */ /* 0x008fda00000e0000 */
[----:B------:R-:W-:-:S04]  /*1230*/  ULEA.HI UR5, UR4, UR4, URZ, 0x1 ;  /* 0x0000000404057291 */ /* 0x000fc8000f8f083f */
[----:B------:R-:W-:-:S04]  /*1240*/  ULOP3.LUT UR5, UR5, 0x1ffffe, URZ, 0xc0, !UPT ;  /* 0x001ffffe05057892 */ /* 0x000fc8000f8ec03f */
[----:B------:R-:W-:-:S03]  /*1250*/  UIADD3 UR5, UR4, -UR5, URZ ;  /* 0x8000000504057290 */ /* 0x000fc6000fffe03f */
[----:B------:R-:W-:Y:S01]  /*1260*/  ULDC UR4, c[0x0][0x28c] ;  /* 0x0000a30000047ab9 */ /* 0x000fe20000000800 */
[----:B------:R-:W-:Y:S01]  /*1270*/  ULEA UR5, UR5, UR41, 0xb ;  /* 0x0000002905057291 */ /* 0x000fe2000f8e583f */
[----:B------:R-:W-:-:S03]  /*1280*/  ISETP.LT.AND P0, PT, RZ, UR4, PT ;  /* 0x00000004ff007c0c */ /* 0x000fc6000bf01270 */
[----:B------:R-:W-:-:S04]  /*1290*/  UIADD3 UR5, UR5, 0x280, URZ ;  /* 0x0000028005057890 */ /* 0x000fc8000fffe03f */
[----:B------:R-:W-:-:S04]  /*12a0*/  USHF.R.U32.HI UR5, URZ, 0x4, UR5 ;  /* 0x000000043f057899 */ /* 0x000fc80008011605 */
[----:B------:R-:W-:Y:S02]  /*12b0*/  ULOP3.LUT UR42, UR5, 0x3fff, URZ, 0xc0, !UPT ;  /* 0x00003fff052a7892 */ /* 0x000fe4000f8ec03f */
[----:B-1--45:R-:W-:Y:S10]  /*12c0*/  @P0 BRA `(.L_x_14) ;  /* 0x0000000000400947 */ /* 0x032ff40003800000 */
[----:B------:R-:W-:Y:S01]  /*12d0*/  MOV R0, 0x0 ;  /* 0x0000000000007802 */ /* 0x000fe20000000f00 */
[----:B------:R-:W-:Y:S01]  /*12e0*/  ULDC.64 UR4, c[0x4][0x68] ;  /* 0x01001a0000047ab9 */ /* 0x000fe20000000a00 */
[----:B------:R-:W-:Y:S01]  /*12f0*/  ULDC.64 UR6, c[0x4][0x8] ;  /* 0x0100020000067ab9 */ /* 0x000fe20000000a00 */
[----:B01----:R-:W-:Y:S01]  /*1300*/  IMAD.U32 R4, RZ, RZ, UR4 ;  /* 0x00000004ff047e24 */ /* 0x003fe2000f8e00ff */
[----:B------:R0:W1:Y:S01]  /*1310*/  LDC.64 R14, c[0x4][R0] ;  /* 0x01000000000e7b82 */ /* 0x0000620000000a00 */
[----:B------:R-:W-:Y:S01]  /*1320*/  IMAD.U32 R5, RZ, RZ, UR5 ;  /* 0x00000005ff057e24 */ /* 0x000fe2000f8e00ff */
[----:B------:R-:W-:Y:S01]  /*1330*/  ULDC.64 UR4, c[0x4][0x70] ;  /* 0x01001c0000047ab9 */ /* 0x000fe20000000a00 */
[----:B------:R-:W-:Y:S02]  /*1340*/  IMAD.U32 R10, RZ, RZ, UR6 ;  /* 0x00000006ff0a7e24 */ /* 0x000fe4000f8e00ff */
[----:B------:R-:W-:Y:S02]  /*1350*/  IMAD.U32 R6, RZ, RZ, UR4 ;  /* 0x00000004ff067e24 */ /* 0x000fe4000f8e00ff */
[----:B------:R-:W-:-:S02]  /*1360*/  IMAD.U32 R7, RZ, RZ, UR5 ;  /* 0x00000005ff077e24 */ /* 0x000fc4000f8e00ff */
[----:B------:R-:W-:Y:S02]  /*1370*/  IMAD.U32 R11, RZ, RZ, UR7 ;  /* 0x00000007ff0b7e24 */ /* 0x000fe4000f8e00ff */
[----:B------:R-:W-:Y:S02]  /*1380*/  IMAD.MOV.U32 R8, RZ, RZ, 0x1e1 ;  /* 0x000001e1ff087424 */ /* 0x000fe400078e00ff */
[----:B------:R-:W-:Y:S02]  /*1390*/  IMAD.MOV.U32 R12, RZ, RZ, 0x1 ;  /* 0x00000001ff0c7424 */ /* 0x000fe400078e00ff */
[----:B0-----:R-:W-:-:S07]  /*13a0*/  IMAD.MOV.U32 R13, RZ, RZ, RZ ;  /* 0x000000ffff0d7224 */ /* 0x001fce00078e00ff */
[----:B------:R-:W-:-:S07]  /*13b0*/  LEPC R20, `(.L_x_14) ;  /* 0x000000001014794e */ /* 0x000fce0000000000 */
[----:B-1---5:R-:W-:Y:S05]  /*13c0*/  CALL.ABS.NOINC R14 ;  /* 0x000000000e007343 */ /* 0x022fea0003c00000 */
.L_x_14:
[----:B------:R-:W-:-:S13]  /*13d0*/  ISETP.NE.AND P0, PT, R116, 0x3, PT ;  /* 0x000000037400780c */ /* 0x000fda0003f05270 */
[----:B------:R-:W-:Y:S05]  /*13e0*/  @!P0 BRA `(.L_x_15) ;  /* 0x0000000000048947 */ /* 0x000fea0003800000 */
[----:B------:R-:W-:Y:S01]  /*13f0*/  BPT.TRAP 0x1 ;  /* 0x000000040000795c */ /* 0x000fe20000300000 */
.L_x_15:
[----:B------:R-:W-:Y:S02]  /*1400*/  IMAD.U32 R3, RZ, RZ, UR39 ;  /* 0x00000027ff037e24 */ /* 0x000fe4000f8e00ff */
[----:B------:R-:W-:-:S03]  /*1410*/  IMAD.U32 R0, RZ, RZ, UR38 ;  /* 0x00000026ff007e24 */ /* 0x000fc6000f8e00ff */
[----:B------:R-:W-:Y:S02]  /*1420*/  LEA R3, R3, UR41, 0x3 ;  /* 0x0000002903037c11 */ /* 0x000fe4000f8e18ff */
[----:B------:R-:W-:-:S04]  /*1430*/  SHF.L.U32 R0, R0, 0x1f, RZ ;  /* 0x0000001f00007819 */ /* 0x000fc800000006ff */
[----:B------:R2:W3:Y:S01]  /*1440*/  SYNCS.PHASECHK.TRANS64.TRYWAIT P1, [R3+URZ], R0 ;  /* 0x00000000030075a7 */ /* 0x0004e2000802017f */
[----:B------:R-:W-:Y:S05]  /*1450*/  @!P0 BRA `(.L_x_16) ;  /* 0x0000000000048947 */ /* 0x000fea0003800000 */
[----:B------:R-:W-:Y:S01]  /*1460*/  BPT.TRAP 0x1 ;  /* 0x000000040000795c */ /* 0x000fe20000300000 */
.L_x_16:
[----:B---3--:R-:W-:Y:S05]  /*1470*/  @P1 BRA `(.L_x_17) ;  /* 0x0000000000081947 */ /* 0x008fea0003800000 */
[----:B------:R-:W3:Y:S02]  /*1480*/  SYNCS.PHASECHK.TRANS64.TRYWAIT P1, [R3+URZ], R0 ;  /* 0x00000000030075a7 */ /* 0x000ee4000802017f */
[----:B---3--:R-:W-:Y:S05]  /*1490*/  @!P1 BRA `(.L_x_18) ;  /* 0x0000009000b49947 */ /* 0x008fea0003800000 */
.L_x_17:
[----:B------:R-:W-:-:S04]  /*14a0*/  UISETP.LT.AND UP0, UPT, UR40, 0x1, UPT ;  /* 0x000000012800788c */ /* 0x000fc8000bf01270 */
[----:B------:R-:W-:-:S06]  /*14b0*/  USEL UR4, UR40, 0x1, UP0 ;  /* 0x0000000128047887 */ /* 0x000fcc0008000000 */
[----:B--23--:R-:W-:Y:S01]  /*14c0*/  IMAD.U32 R0, RZ, RZ, UR4 ;  /* 0x00000004ff007e24 */ /* 0x00cfe2000f8e00ff */
[----:B------:R-:W-:Y:S05]  /*14d0*/  WARPSYNC.ALL ;  /* 0x0000000000007948 */ /* 0x000fea0003800000 */
[----:B------:R-:W-:-:S04]  /*14e0*/  IADD3 R0, -R0, UR40, RZ ;  /* 0x0000002800007c10 */ /* 0x000fc8000fffe1ff */
[----:B------:R-:W-:Y:S01]  /*14f0*/  ISETP.GE.AND P1, PT, R0, 0x1, PT ;  /* 0x000000010000780c */ /* 0x000fe20003f26270 */
[----:B------:R-:W-:Y:S01]  /*1500*/  UIADD3 UR4, UR41, 0x17280, URZ ;  /* 0x0001728029047890 */ /* 0x000fe2000fffe03f */
[----:B------:R-:W-:Y:S01]  /*1510*/  WARPGROUP.ARRIVE ;  /* 0x00000000000079c5 */ /* 0x000fe20000000000 */
[----:B------:R-:W-:Y:S02]  /*1520*/  ULOP3.LUT UR42, UR42, 0x10000, URZ, 0xfc, !UPT ;  /* 0x000100002a2a7892 */ /* 0x000fe4000f8efc3f */
[----:B------:R-:W-:Y:S02]  /*1530*/  USHF.R.U32.HI UR4, URZ, 0x4, UR4 ;  /* 0x000000043f047899 */ /* 0x000fe40008011604 */
[----:B------:R-:W-:Y:S02]  /*1540*/  ULEA UR6, UR39, UR42, 0x8 ;  /* 0x0000002a27067291 */ /* 0x000fe4000f8e403f */
[----:B------:R-:W-:Y:S01]  /*1550*/  ULOP3.LUT UR43, UR4, 0x3fff, URZ, 0xc0, !UPT ;  /* 0x00003fff042b7892 */ /* 0x000fe2000f8ec03f */
[----:B------:R-:W-:Y:S01]  /*1560*/  UMOV UR5, 0xc0000010 ;  /* 0xc000001000057882 */ /* 0x000fe20000000000 */
[----:B------:R-:W-:-:S02]  /*1570*/  UMOV UR7, 0xc0000010 ;  /* 0xc000001000077882 */ /* 0x000fc40000000000 */
[----:B------:R-:W-:Y:S01]  /*1580*/  ULOP3.LUT UR43, UR43, 0x10000, URZ, 0xfc, !UPT ;  /* 0x000100002b2b7892 */ /* 0x000fe2000f8efc3f */
[----:B------:R-:W-:Y:S01]  /*1590*/  UMOV UR4, UR6 ;  /* 0x0000000600047c82 */ /* 0x000fe20008000000 */
[----:B------:R-:W-:Y:S02]  /*15a0*/  UMOV UR9, UR5 ;  /* 0x0000000500097c82 */ /* 0x000fe40008000000 */
[----:B------:R-:W-:Y:S01]  /*15b0*/  UIMAD UR34, UR39, 0x160, UR43 ;  /* 0x00000160272278a4 */ /* 0x000fe2000f8e022b */
[----:B------:R-:W-:Y:S01]  /*15c0*/  UMOV UR8, UR4 ;  /* 0x0000000400087c82 */ /* 0x000fe20008000000 */
[----:B------:R-:W-:Y:S02]  /*15d0*/  UMOV UR11, 0xc0000010 ;  /* 0xc0000010000b7882 */ /* 0x000fe40000000000 */
[----:B------:R-:W-:Y:S02]  /*15e0*/  UIADD3 UR10, UR34, 0x20, URZ ;  /* 0x00000020220a7890 */ /* 0x000fe4000fffe03f */
[----:B------:R-:W-:-:S02]  /*15f0*/  UIADD3 UR14, UR34, 0x40, URZ ;  /* 0x00000040220e7890 */ /* 0x000fc4000fffe03f */
[----:B------:R-:W-:Y:S01]  /*1600*/  UMOV UR6, UR34 ;  /* 0x0000002200067c82 */ /* 0x000fe20008000000 */
[----:B------:R-:W-:Y:S01]  /*1610*/  UIADD3 UR18, UR34, 0x60, URZ ;  /* 0x0000006022127890 */ /* 0x000fe2000fffe03f */
[----:B------:R-:W-:Y:S01]  /*1620*/  HGMMA.64x16x16.F32 R104, gdesc[UR4], RZ, !UPT, gsb0 ;  /* 0x00200000046879f0 */ /* 0x000fe2000c0008ff */
[----:B------:R-:W-:Y:S01]  /*1630*/  UMOV UR6, UR10 ;  /* 0x0000000a00067c82 */ /* 0x000fe20008000000 */
[----:B------:R-:W-:Y:S01]  /*1640*/  UMOV UR7, 0xc0000010 ;  /* 0xc000001000077882 */ /* 0x000fe20000000000 */
[----:B------:R-:W-:Y:S01]  /*1650*/  UMOV UR10, UR14 ;  /* 0x0000000e000a7c82 */ /* 0x000fe20008000000 */
[----:B------:R-:W-:Y:S01]  /*1660*/  UMOV UR12, UR4 ;  /* 0x00000004000c7c82 */ /* 0x000fe20008000000 */
[----:B------:R-:W-:Y:S01]  /*1670*/  UMOV UR13, UR5 ;  /* 0x00000005000d7c82 */ /* 0x000fe20008000000 */
[----:B------:R-:W-:Y:S01]  /*1680*/  UMOV UR14, UR18 ;  /* 0x00000012000e7c82 */ /* 0x000fe20008000000 */
[----:B------:R-:W-:Y:S01]  /*1690*/  UMOV UR15, 0xc0000010 ;  /* 0xc0000010000f7882 */ /* 0x000fe20000000000 */
[----:B------:R-:W-:Y:S01]  /*16a0*/  UMOV UR16, UR4 ;  /* 0x0000000400107c82 */ /* 0x000fe20008000000 */
[----:B------:R-:W-:Y:S01]  /*16b0*/  UMOV UR17, UR5 ;  /* 0x0000000500117c82 */ /* 0x000fe20008000000 */
[----:B------:R-:W-:Y:S01]  /*16c0*/  UMOV UR19, 0xc0000010 ;  /* 0xc000001000137882 */ /* 0x000fe20000000000 */
[----:B------:R-:W-:Y:S01]  /*16d0*/  UIADD3 UR22, UR34, 0xa0, URZ ;  /* 0x000000a022167890 */ /* 0x000fe2000fffe03f */
        /* <DEDUP_REMOVED lines=11> */
[----:B------:R-:W-:Y:S01]  /*1790*/  UMOV UR32, UR4 ;  /* 0x0000000400207c82 */ /* 0x000fe20008000000 */
[----:B------:R-:W-:Y:S01]  /*17a0*/  UMOV UR33, UR5 ;  /* 0x0000000500217c82 */ /* 0x000fe20008000000 */
[----:B------:R-:W-:Y:S01]  /*17b0*/  UMOV UR35, 0xc0000010 ;  /* 0xc000001000237882 */ /* 0x000fe20000000000 */
[----:B------:R-:W-:-:S02]  /*17c0*/  WARPGROUP.DEPBAR.LE gsb0, 0x0 ;  /* 0x00008000000079c5 */ /* 0x000fc40000010000 */
[----:B------:R-:W-:-:S06]  /*17d0*/  WARPGROUP.ARRIVE ;  /* 0x00000000000079c5 */ /* 0x000fcc0000000000 */
[----:B------:R-:W-:Y:S01]  /*17e0*/  HGMMA.64x16x16.F32 R96, gdesc[UR4], RZ, !UPT, gsb0 ;  /* 0x00200000046079f0 */ /* 0x000fe2000c0008ff */
[----:B------:R-:W-:Y:S01]  /*17f0*/  UIADD3 UR6, UR34, 0x80, URZ ;  /* 0x0000008022067890 */ /* 0x000fe2000fffe03f */
[----:B------:R-:W-:-:S06]  /*1800*/  UMOV UR7, 0xc0000010 ;  /* 0xc000001000077882 */ /* 0x000fcc0000000000 */
[----:B------:R-:W-:Y:S01]  /*1810*/  UMOV UR18, UR6 ;  /* 0x0000000600127c82 */ /* 0x000fe20008000000 */
[----:B------:R-:W-:Y:S01]  /*1820*/  UIADD3 UR6, UR34, 0x100, URZ ;  /* 0x0000010022067890 */ /* 0x000fe2000fffe03f */
[----:B------:R-:W-:Y:S02]  /*1830*/  WARPGROUP.DEPBAR.LE gsb0, 0x0 ;  /* 0x00008000000079c5 */ /* 0x000fe40000010000 */
[----:B------:R-:W-:-:S06]  /*1840*/  WARPGROUP.ARRIVE ;  /* 0x00000000000079c5 */ /* 0x000fcc0000000000 */
[----:B------:R-:W-:Y:S01]  /*1850*/  HGMMA.64x16x16.F32 R88, gdesc[UR8], RZ, !UPT, gsb0 ;  /* 0x00200000085879f0 */ /* 0x000fe2000c0008ff */
[----:B------:R-:W-:Y:S02]  /*1860*/  UIADD3 UR8, UR34, 0x120, URZ ;  /* 0x0000012022087890 */ /* 0x000fe4000fffe03f */
[----:B------:R-:W-:-:S03]  /*1870*/  UIADD3 UR9, UR34, 0x140, URZ ;  /* 0x0000014022097890 */ /* 0x000fc6000fffe03f */
[----:B------:R-:W-:Y:S02]  /*1880*/  UMOV UR34, UR6 ;  /* 0x0000000600227c82 */ /* 0x000fe40008000000 */
[----:B------:R-:W-:Y:S01]  /*1890*/  UMOV UR6, UR8 ;  /* 0x0000000800067c82 */ /* 0x000fe20008000000 */
[----:B------:R-:W-:Y:S02]  /*18a0*/  WARPGROUP.DEPBAR.LE gsb0, 0x0 ;  /* 0x00008000000079c5 */ /* 0x000fe40000010000 */
[----:B------:R-:W-:-:S06]  /*18b0*/  WARPGROUP.ARRIVE ;  /* 0x00000000000079c5 */ /* 0x000fcc0000000000 */
[----:B------:R-:W-:Y:S03]  /*18c0*/  HGMMA.64x16x16.F32 R80, gdesc[UR12], RZ, !UPT, gsb0 ;  /* 0x002000000c5079f0 */ /* 0x000fe6000c0008ff */
        /* <DEDUP_REMOVED lines=17> */
[----:B------:R-:W-:Y:S01]  /*19e0*/  HGMMA.64x16x16.F32 R32, gdesc[UR4], RZ, !UPT, gsb0 ;  /* 0x00200000042079f0 */ /* 0x000fe2000c0008ff */
[----:B------:R-:W-:Y:S01]  /*19f0*/  UMOV UR6, UR9 ;  /* 0x0000000900067c82 */ /* 0x000fe20008000000 */
[----:B------:R-:W-:Y:S01]  /*1a00*/  UMOV UR7, 0xc0000010 ;  /* 0xc000001000077882 */ /* 0x000fe20000000000 */
[----:B------:R-:W-:Y:S02]  /*1a10*/  WARPGROUP.DEPBAR.LE gsb0, 0x0 ;  /* 0x00008000000079c5 */ /* 0x000fe40000010000 */
[----:B------:R-:W-:-:S06]  /*1a20*/  WARPGROUP.ARRIVE ;  /* 0x00000000000079c5 */ /* 0x000fcc0000000000 */
[----:B------:R-:W-:Y:S03]  /*1a30*/  HGMMA.64x16x16.F32 R24, gdesc[UR4], RZ, !UPT, gsb0 ;  /* 0x00200000041879f0 */ /* 0x000fe6000c0008ff */
[----:B------:R-:W-:Y:S02]  /*1a40*/  WARPGROUP.DEPBAR.LE gsb0, 0x0 ;  /* 0x00008000000079c5 */ /* 0x000fe40000010000 */
[----:B------:R-:W-:Y:S05]  /*1a50*/  @!P1 BRA `(.L_x_19) ;  /* 0x0000000400a89947 */ /* 0x000fea0003800000 */
[----:B------:R-:W-:Y:S01]  /*1a60*/  UIADD3 UR4, UR39, 0x1, URZ ;  /* 0x0000000127047890 */ /* 0x000fe2000fffe03f */
[----:B------:R-:W-:-:S03]  /*1a70*/  IMAD.MOV.U32 R3, RZ, RZ, R0 ;  /* 0x000000ffff037224 */ /* 0x000fc600078e0000 */
[----:B------:R-:W-:-:S04]  /*1a80*/  UISETP.NE.AND UP0, UPT, UR4, 0x17, UPT ;  /* 0x000000170400788c */ /* 0x000fc8000bf05270 */
[----:B------:R-:W-:Y:S02]  /*1a90*/  USEL UR5, URZ, 0x1, UP0 ;  /* 0x000000013f057887 */ /* 0x000fe40008000000 */
[----:B------:R-:W-:Y:S02]  /*1aa0*/  USEL UR4, UR4, URZ, UP0 ;  /* 0x0000003f04047287 */ /* 0x000fe40008000000 */
[----:B------:R-:W-:-:S06]  /*1ab0*/  ULOP3.LUT UR5, UR38, UR5, URZ, 0x3c, !UPT ;  /* 0x0000000526057292 */ /* 0x000fcc000f8e3c3f */
[----:B------:R-:W-:Y:S01]  /*1ac0*/  IMAD.U32 R6, RZ, RZ, UR5 ;  /* 0x00000005ff067e24 */ /* 0x000fe2000f8e00ff */
[----:B------:R-:W-:-:S06]  /*1ad0*/  UMOV UR5, UR39 ;  /* 0x0000002700057c82 */ /* 0x000fcc0008000000 */
.L_x_26:
[----:B------:R-:W-:Y:S05]  /*1ae0*/  @!P0 BRA `(.L_x_20) ;  /* 0x0000000000048947 */ /* 0x000fea0003800000 */
[----:B------:R-:W-:Y:S01]  /*1af0*/  BPT.TRAP 0x1 ;  /* 0x000000040000795c */ /* 0x000fe20000300000 */
.L_x_20:
[----:B------:R-:W-:Y:S01]  /*1b00*/  ULEA UR6, UR4, UR41, 0x3 ;  /* 0x0000002904067291 */ /* 0x000fe2000f8e183f */
[----:B01----:R-:W-:-:S08]  /*1b10*/  SHF.L.U32 R4, R6, 0x1f, RZ ;  /* 0x0000001f06047819 */ /* 0x003fd000000006ff */
[----:B------:R0:W1:Y:S01]  /*1b20*/  SYNCS.PHASECHK.TRANS64.TRYWAIT P1, [UR6], R4 ;  /* 0x00000004ff0075a7 */ /* 0x0000620008020146 */
[----:B------:R-:W-:Y:S05]  /*1b30*/  @!P0 BRA `(.L_x_21) ;  /* 0x0000000000048947 */ /* 0x000fea0003800000 */
[----:B------:R-:W-:Y:S01]  /*1b40*/  BPT.TRAP 0x1 ;  /* 0x000000040000795c */ /* 0x000fe20000300000 */
.L_x_21:
[----:B-1----:R-:W-:Y:S05]  /*1b50*/  @P1 BRA `(.L_x_22) ;  /* 0x0000000000081947 */ /* 0x002fea0003800000 */
[----:B------:R-:W1:Y:S02]  /*1b60*/  SYNCS.PHASECHK.TRANS64.TRYWAIT P1, [UR6], R4 ;  /* 0x00000004ff0075a7 */ /* 0x000e640008020146 */
[----:B-1----:R-:W-:Y:S05]  /*1b70*/  @!P1 BRA `(.L_x_23) ;  /* 0x0000008c00109947 */ /* 0x002fea0003800000 */
.L_x_22:
[----:B------:R-:W-:Y:S01]  /*1b80*/  ULEA UR8, UR4, UR42, 0x8 ;  /* 0x0000002a04087291 */ /* 0x000fe2000f8e403f */
[----:B------:R-:W-:Y:S01]  /*1b90*/  WARPGROUP.ARRIVE ;  /* 0x00000000000079c5 */ /* 0x000fe20000000000 */
[----:B------:R-:W-:Y:S01]  /*1ba0*/  UIMAD UR6, UR4, 0x160, UR43 ;  /* 0x00000160040678a4 */ /* 0x000fe2000f8e022b */
[----:B------:R-:W-:Y:S01]  /*1bb0*/  UMOV UR9, 0xc0000010 ;  /* 0xc000001000097882 */ /* 0x000fe20000000000 */
[----:B------:R-:W-:Y:S02]  /*1bc0*/  UMOV UR11, 0xc0000010 ;  /* 0xc0000010000b7882 */ /* 0x000fe40000000000 */
[----:B------:R-:W-:Y:S02]  /*1bd0*/  UIADD3 UR7, UR6, 0x20, URZ ;  /* 0x0000002006077890 */ /* 0x000fe4000fffe03f */
[----:B------:R-:W-:Y:S02]  /*1be0*/  UIADD3 UR12, UR6, 0x40, URZ ;  /* 0x00000040060c7890 */ /* 0x000fe4000fffe03f */
[----:B------:R-:W-:Y:S01]  /*1bf0*/  UMOV UR10, UR6 ;  /* 0x00000006000a7c82 */ /* 0x000fe20008000000 */
[----:B------:R-:W-:Y:S01]  /*1c00*/  UIADD3 UR13, UR6, 0x60, URZ ;  /* 0x00000060060d7890 */ /* 0x000fe2000fffe03f */
[----:B------:R-:W-:Y:S01]  /*1c10*/  HGMMA.64x16x16.F32 R104, gdesc[UR8], R104, gsb0 ;  /* 0x00200000086879f0 */ /* 0x000fe20008000868 */
[----:B------:R-:W-:Y:S01]  /*1c20*/  UMOV UR10, UR7 ;  /* 0x00000007000a7c82 */ /* 0x000fe20008000000 */
[----:B------:R-:W-:Y:S01]  /*1c30*/  UMOV UR11, 0xc0000010 ;  /* 0xc0000010000b7882 */ /* 0x000fe20000000000 */
[----:B------:R-:W-:Y:S01]  /*1c40*/  UIADD3 UR7, UR6, 0x80, URZ ;  /* 0x0000008006077890 */ /* 0x000fe2000fffe03f */
[----:B------:R-:W-:-:S02]  /*1c50*/  WARPGROUP.DEPBAR.LE gsb0, 0x0 ;  /* 0x00008000000079c5 */ /* 0x000fc40000010000 */
[----:B------:R-:W-:-:S06]  /*1c60*/  WARPGROUP.ARRIVE ;  /* 0x00000000000079c5 */ /* 0x000fcc0000000000 */
[----:B------:R-:W-:Y:S01]  /*1c70*/  HGMMA.64x16x16.F32 R96, gdesc[UR8], R96, gsb0 ;  /* 0x00200000086079f0 */ /* 0x000fe20008000860 */
[----:B------:R-:W-:Y:S01]  /*1c80*/  UMOV UR10, UR12 ;  /* 0x0000000c000a7c82 */ /* 0x000fe20008000000 */
[----:B------:R-:W-:Y:S01]  /*1c90*/  UMOV UR11, 0xc0000010 ;  /* 0xc0000010000b7882 */ /* 0x000fe20000000000 */
[----:B------:R-:W-:Y:S01]  /*1ca0*/  UIADD3 UR12, UR6, 0xa0, URZ ;  /* 0x000000a0060c7890 */ /* 0x000fe2000fffe03f */
[----:B------:R-:W-:Y:S02]  /*1cb0*/  WARPGROUP.DEPBAR.LE gsb0, 0x0 ;  /* 0x00008000000079c5 */ /* 0x000fe40000010000 */
        /* <DEDUP_REMOVED lines=22> */
[----:B------:R-:W-:Y:S02]  /*1e20*/  UIADD3 UR13, UR6, 0x120, URZ ;  /* 0x00000120060d7890 */ /* 0x000fe4000fffe03f */
[----:B------:R-:W-:Y:S01]  /*1e30*/  UIADD3 UR6, UR6, 0x140, URZ ;  /* 0x0000014006067890 */ /* 0x000fe2000fffe03f */
[----:B------:R-:W-:Y:S02]  /*1e40*/  WARPGROUP.DEPBAR.LE gsb0, 0x0 ;  /* 0x00008000000079c5 */ /* 0x000fe40000010000 */
[----:B------:R-:W-:-:S06]  /*1e50*/  WARPGROUP.ARRIVE ;  /* 0x00000000000079c5 */ /* 0x000fcc0000000000 */
[----:B------:R-:W-:Y:S01]  /*1e60*/  HGMMA.64x16x16.F32 R56, gdesc[UR8], R56, gsb0 ;  /* 0x00200000083879f0 */ /* 0x000fe20008000838 */
[----:B------:R-:W-:Y:S01]  /*1e70*/  UMOV UR10, UR7 ;  /* 0x00000007000a7c82 */ /* 0x000fe20008000000 */
[----:B------:R-:W-:Y:S01]  /*1e80*/  UMOV UR11, 0xc0000010 ;  /* 0xc0000010000b7882 */ /* 0x000fe20000000000 */
        /* <DEDUP_REMOVED lines=17> */
[----:B------:R-:W-:Y:S03]  /*1fa0*/  HGMMA.64x16x16.F32 R24, gdesc[UR8], R24, gsb0 ;  /* 0x00200000081879f0 */ /* 0x000fe60008000818 */
[----:B------:R-:W-:Y:S02]  /*1fb0*/  WARPGROUP.DEPBAR.LE gsb0, 0x0 ;  /* 0x00008000000079c5 */ /* 0x000fe40000010000 */
[----:B------:R-:W-:Y:S05]  /*1fc0*/  @!P0 BRA `(.L_x_24) ;  /* 0x0000000000048947 */ /* 0x000fea0003800000 */
[----:B------:R-:W-:Y:S01]  /*1fd0*/  BPT.TRAP 0x1 ;  /* 0x000000040000795c */ /* 0x000fe20000300000 */
.L_x_24:
[----:B------:R-:W-:Y:S01]  /*1fe0*/  ULEA UR6, UR5, UR41, 0x3 ;  /* 0x0000002905067291 */ /* 0x000fe2000f8e183f */
[----:B------:R-:W-:-:S03]  /*1ff0*/  ISETP.GT.U32.AND P1, PT, R19, 0x1, PT ;  /* 0x000000011300780c */ /* 0x000fc60003f24070 */
[----:B------:R-:W-:-:S04]  /*2000*/  UIADD3 UR6, UR6, 0xb8, URZ ;  /* 0x000000b806067890 */ /* 0x000fc8000fffe03f */
[----:B------:R-:W-:-:S09]  /*2010*/  UPRMT UR6, URZ, 0x654, UR6 ;  /* 0x000006543f067896 */ /* 0x000fd20008000006 */
[----:B------:R-:W-:Y:S01]  /*2020*/  SYNCS.ARRIVE.TRANS64.RED.A1T0 RZ, [UR6], RZ ;  /* 0x000000ffffff79a7 */ /* 0x000fe20008100406 */
[----:B------:R-:W-:Y:S05]  /*2030*/  @P1 BRA `(.L_x_25) ;  /* 0x0000000000041947 */ /* 0x000fea0003800000 */
[----:B------:R-:W-:Y:S01]  /*2040*/  BPT.TRAP 0x1 ;  /* 0x000000040000795c */ /* 0x000fe20000300000 */
.L_x_25:
[----:B------:R-:W-:Y:S01]  /*2050*/  UIADD3 UR4, UR4, 0x1, URZ ;  /* 0x0000000104047890 */ /* 0x000fe2000fffe03f */
[C---:B------:R-:W-:Y:S01]  /*2060*/  ISETP.GT.AND P1, PT, R3.reuse, 0x1, PT ;  /* 0x000000010300780c */ /* 0x040fe20003f24270 */
[----:B------:R-:W-:Y:S01]  /*2070*/  UIADD3 UR5, UR5, 0x1, URZ ;  /* 0x0000000105057890 */ /* 0x000fe2000fffe03f */
[----:B------:R-:W-:Y:S01]  /*2080*/  VIADD R3, R3, 0xffffffff ;  /* 0xffffffff03037836 */ /* 0x000fe20000000000 */
[----:B------:R-:W-:Y:S02]  /*2090*/  UISETP.NE.AND UP0, UPT, UR4, 0x17, UPT ;  /* 0x000000170400788c */ /* 0x000fe4000bf05270 */
[----:B------:R-:W-:Y:S02]  /*20a0*/  UISETP.NE.AND UP1, UPT, UR5, 0x17, UPT ;  /* 0x000000170500788c */ /* 0x000fe4000bf25270 */
[----:B------:R-:W-:Y:S02]  /*20b0*/  USEL UR6, URZ, 0x1, UP0 ;  /* 0x000000013f067887 */ /* 0x000fe40008000000 */
[----:B------:R-:W-:-:S02]  /*20c0*/  USEL UR4, UR4, URZ, UP0 ;  /* 0x0000003f04047287 */ /* 0x000fc40008000000 */
[----:B------:R-:W-:Y:S02]  /*20d0*/  USEL UR5, UR5, URZ, UP1 ;  /* 0x0000003f05057287 */ /* 0x000fe40008800000 */
[----:B------:R-:W-:Y:S01]  /*20e0*/  LOP3.LUT R6, R6, UR6, RZ, 0x3c, !PT ;  /* 0x0000000606067c12 */ /* 0x000fe2000f8e3cff */
[----:B------:R-:W-:Y:S09]  /*20f0*/  @P1 BRA `(.L_x_26) ;  /* 0xfffffff800781947 */ /* 0x000ff2000383ffff */
.L_x_19:
[----:B------:R-:W2:Y:S02]  /*2100*/  LDC R3, c[0x0][0x28c] ;  /* 0x0000a300ff037b82 */ /* 0x000ea40000000800 */
[----:B--2---:R-:W-:-:S13]  /*2110*/  ISETP.GE.AND P1, PT, R3, 0x1, PT ;  /* 0x000000010300780c */ /* 0x004fda0003f26270 */
[----:B------:R-:W-:Y:S05]  /*2120*/  @!P1 BRA `(.L_x_27) ;  /* 0x0000000000349947 */ /* 0x000fea0003800000 */
[----:B------:R-:W-:Y:S05]  /*2130*/  @!P0 BRA `(.L_x_28) ;  /* 0x0000000000048947 */ /* 0x000fea0003800000 */
[----:B------:R-:W-:Y:S01]  /*2140*/  BPT.TRAP 0x1 ;  /* 0x000000040000795c */ /* 0x000fe20000300000 */
.L_x_28:
[----:B------:R-:W-:Y:S01]  /*2150*/  VIADD R0, R0, UR39 ;  /* 0x0000002700007c36 */ /* 0x000fe20008000000 */
[----:B------:R-:W-:-:S03]  /*2160*/  ISETP.GT.U32.AND P0, PT, R19, 0x1, PT ;  /* 0x000000011300780c */ /* 0x000fc60003f04070 */
[----:B01----:R-:W-:-:S05]  /*2170*/  IMAD.WIDE.U32 R4, R0, -0x4de9bd37, RZ ;  /* 0xb21642c900047825 */ /* 0x003fca00078e00ff */
[----:B------:R-:W-:-:S05]  /*2180*/  SHF.R.U32.HI R5, RZ, 0x4, R5 ;  /* 0x00000004ff057819 */ /* 0x000fca0000011605 */
[----:B------:R-:W-:-:S05]  /*2190*/  IMAD R0, R5, -0x17, R0 ;  /* 0xffffffe905007824 */ /* 0x000fca00078e0200 */
[----:B------:R-:W-:-:S05]  /*21a0*/  LEA R0, R0, UR41, 0x3 ;  /* 0x0000002900007c11 */ /* 0x000fca000f8e18ff */
[----:B------:R-:W-:-:S05]  /*21b0*/  VIADD R0, R0, 0xb8 ;  /* 0x000000b800007836 */ /* 0x000fca0000000000 */
[----:B------:R-:W-:-:S04]  /*21c0*/  PRMT R0, RZ, 0x654, R0 ;  /* 0x00000654ff007816 */ /* 0x000fc80000000000 */
[----:B------:R2:W-:Y:S01]  /*21d0*/  SYNCS.ARRIVE.TRANS64.RED.A1T0 RZ, [R0+URZ], RZ ;  /* 0x000000ff00ff79a7 */ /* 0x0005e2000810043f */
[----:B------:R-:W-:Y:S05]  /*21e0*/  @P0 BRA `(.L_x_27) ;  /* 0x0000000000040947 */ /* 0x000fea0003800000 */
[----:B------:R-:W-:Y:S01]  /*21f0*/  BPT.TRAP 0x1 ;  /* 0x000000040000795c */ /* 0x000fe20000300000 */
.L_x_27:
[----:B------:R-:W3:Y:S01]  /*2200*/  LDC R7, c[0x0][0x288] ;  /* 0x0000a200ff077b82 */ /* 0x000ee20000000800 */
[----:B------:R-:W-:Y:S01]  /*2210*/  IMAD R9, R115, 0xb0, RZ ;  /* 0x000000b073097824 */ /* 0x000fe200078e02ff */
[----:B------:R-:W-:Y:S01]  /*2220*/  UIADD3 UR39, UR40, UR39, URZ ;  /* 0x0000002728277290 */ /* 0x000fe2000fffe03f */
[----:B------:R-:W-:Y:S01]  /*2230*/  SHF.R.U32.HI R3, RZ, 0x2, R18 ;  /* 0x00000002ff037819 */ /* 0x000fe20000011612 */
[----:B------:R-:W-:Y:S01]  /*2240*/  IMAD.SHL.U32 R11, R114, 0x80, RZ ;  /* 0x00000080720b7824 */ /* 0x000fe200078e00ff */
[----:B01----:R-:W-:Y:S01]  /*2250*/  LOP3.LUT R4, R18, 0x60, RZ, 0xc0, !PT ;  /* 0x0000006012047812 */ /* 0x003fe200078ec0ff */
[----:B------:R-:W-:Y:S01]  /*2260*/  UISETP.GT.U32.AND UP0, UPT, UR39, 0x16, UPT ;  /* 0x000000162700788c */ /* 0x000fe2000bf04070 */
[----:B--2---:R-:W-:Y:S01]  /*2270*/  LOP3.LUT R0, R22, 0x1, RZ, 0xc0, !PT ;  /* 0x0000000116007812 */ /* 0x004fe200078ec0ff */
[----:B------:R-:W-:Y:S01]  /*2280*/  IMAD.SHL.U32 R12, R18, 0x2, RZ ;  /* 0x00000002120c7824 */ /* 0x000fe200078e00ff */
[----:B------:R-:W-:Y:S01]  /*2290*/  LOP3.LUT R3, R3, 0x7, RZ, 0xc0, !PT ;  /* 0x0000000703037812 */ /* 0x000fe200078ec0ff */
[----:B------:R-:W-:Y:S01]  /*22a0*/  ULDC UR7, c[0x0][0x284] ;  /* 0x0000a10000077ab9 */ /* 0x000fe20000000800 */
[----:B------:R-:W-:Y:S01]  /*22b0*/  SHF.R.U32.HI R6, RZ, 0x1, R4 ;  /* 0x00000001ff067819 */ /* 0x000fe20000011604 */
[----:B------:R-:W-:Y:S01]  /*22c0*/  IMAD.SHL.U32 R8, R0, 0x40, RZ ;  /* 0x0000004000087824 */ /* 0x000fe200078e00ff */
[----:B------:R-:W-:Y:S01]  /*22d0*/  LOP3.LUT R4, R18, 0x3, RZ, 0xc0, !PT ;  /* 0x0000000312047812 */ /* 0x000fe200078ec0ff */
[----:B------:R-:W-:Y:S01]  /*22e0*/  UISETP.LT.U32.AND UP0, UPT, UR40, 0x17, UP0 ;  /* 0x000000172800788c */ /* 0x000fe20008701070 */
[----:B------:R-:W-:Y:S01]  /*22f0*/  SHF.R.S32.HI R15, RZ, 0x1f, R23 ;  /* 0x0000001fff0f7819 */ /* 0x000fe20000011417 */
[----:B------:R-:W-:Y:S01]  /*2300*/  UISETP.GE.U32.AND UP1, UPT, UR40, 0x17, UPT ;  /* 0x000000172800788c */ /* 0x000fe2000bf26070 */
[--C-:B------:R-:W-:Y:S01]  /*2310*/  IADD3 R5, RZ, -R6, -R3.reuse ;  /* 0x80000006ff057210 */ /* 0x100fe20007ffe803 */
[----:B------:R-:W-:Y:S01]  /*2320*/  ULDC.64 UR8, c[0x0][0x5d0] ;  /* 0x0001740000087ab9 */ /* 0x000fe20000000a00 */
[C---:B------:R-:W-:Y:S01]  /*2330*/  LOP3.LUT R12, R9.reuse, 0x6, R12, 0xf8, !PT ;  /* 0x00000006090c7812 */ /* 0x040fe200078ef80c */
[----:B------:R-:W-:Y:S01]  /*2340*/  UIMAD.WIDE.U32 UR4, UR39, -0x4de9bd37, URZ ;  /* 0xb21642c9270478a5 */ /* 0x000fe2000f8e003f */
[----:B------:R-:W-:Y:S01]  /*2350*/  LOP3.LUT R3, R8, 0x40, R3, 0xe2, !PT ;  /* 0x0000004008037812 */ /* 0x000fe200078ee203 */
[----:B------:R-:W-:Y:S01]  /*2360*/  USEL UR6, URZ, 0x1, !UP0 ;  /* 0x000000013f067887 */ /* 0x000fe2000c000000 */
[----:B------:R-:W-:Y:S01]  /*2370*/  SHF.R.S32.HI R13, RZ, 0x1f, R12 ;  /* 0x0000001fff0d7819 */ /* 0x000fe2000001140c */
[----:B---3--:R-:W-:Y:S01]  /*2380*/  IMAD R8, R4, -0x2, R7 ;  /* 0xfffffffe04087824 */ /* 0x008fe200078e0207 */
[----:B------:R-:W-:Y:S01]  /*2390*/  ISETP.GE.AND P0, PT, R9, R7, PT ;  /* 0x000000070900720c */ /* 0x000fe20003f06270 */
[----:B------:R-:W-:Y:S01]  /*23a0*/  IMAD R4, R15, UR8, RZ ;  /* 0x000000080f047c24 */ /* 0x000fe2000f8e02ff */
[----:B------:R-:W-:Y:S01]  /*23b0*/  USHF.R.U32.HI UR4, URZ, 0x4, UR5 ;  /* 0x000000043f047899 */ /* 0x000fe20008011605 */
[----:B------:R-:W-:Y:S01]  /*23c0*/  IMAD R0, R0, -0x40, R5 ;  /* 0xffffffc000007824 */ /* 0x000fe200078e0205 */
[----:B------:R-:W-:Y:S01]  /*23d0*/  ISETP.GE.OR P0, PT, R11, UR7, P0 ;  /* 0x000000070b007c0c */ /* 0x000fe20008706670 */
[----:B------:R-:W-:Y:S01]  /*23e0*/  IMAD.WIDE R114, R114, 0x80, RZ ;  /* 0x0000008072727825 */ /* 0x000fe200078e02ff */
[----:B------:R-:W-:-:S02]  /*23f0*/  ULOP3.LUT UR38, UR38, UR6, URZ, 0x3c, !UPT ;  /* 0x0000000626267292 */ /* 0x000fc4000f8e3c3f */
[----:B------:R-:W-:Y:S01]  /*2400*/  UIMAD UR39, UR4, -0x17, UR39 ;  /* 0xffffffe9042778a4 */ /* 0x000fe2000f8e0227 */
[C---:B------:R-:W-:Y:S01]  /*2410*/  IMAD R7, R23.reuse, UR9, R4 ;  /* 0x0000000917077c24 */ /* 0x040fe2000f8e0204 */
[----:B------:R-:W-:Y:S01]  /*2420*/  @UP1 ULOP3.LUT UR38, UR38, 0x1, UR4, 0x78, !UPT ;  /* 0x0000000126261892 */ /* 0x000fe2000f8e7804 */
[----:B------:R-:W-:Y:S01]  /*2430*/  IMAD.WIDE.U32 R4, R23, UR8, R12 ;  /* 0x0000000817047c25 */ /* 0x000fe2000f8e000c */
[----:B------:R-:W-:Y:S02]  /*2440*/  IADD3 R0, -R11, UR7, R0 ;  /* 0x000000070b007c10 */ /* 0x000fe4000fffe100 */
[----:B------:R-:W-:Y:S01]  /*2450*/  LOP3.LUT R127, R114, R3, R6, 0xfe, !PT ;  /* 0x00000003727f7212 */ /* 0x000fe200078efe06 */
[----:B------:R-:W-:Y:S02]  /*2460*/  IMAD.IADD R3, R8, 0x1, -R9 ;  /* 0x0000000108037824 */ /* 0x000fe400078e0a09 */
[----:B------:R-:W-:Y:S02]  /*2470*/  IMAD.IADD R7, R5, 0x1, R7 ;  /* 0x0000000105077824 */ /* 0x000fe400078e0207 */
[----:B------:R-:W-:-:S02]  /*2480*/  IMAD.MOV.U32 R8, RZ, RZ, -0x1 ;  /* 0xffffffffff087424 */ /* 0x000fc400078e00ff */
[----:B------:R-:W-:Y:S01]  /*2490*/  IMAD.MOV.U32 R6, RZ, RZ, R4 ;  /* 0x000000ffff067224 */ /* 0x000fe200078e0004 */
[----:B------:R-:W-:Y:S06]  /*24a0*/  @P0 BRA `(.L_x_29) ;  /* 0x0000005800cc0947 */ /* 0x000fec0003800000 */
[----:B------:R-:W0:Y:S01]  /*24b0*/  LDC.64 R4, c[0x0][0x5c8] ;  /* 0x00017200ff047b82 */ /* 0x000e220000000a00 */
[----:B-----5:R-:W-:Y:S01]  /*24c0*/  FSETP.NEU.AND P0, PT, R113, RZ, PT ;  /* 0x000000ff7100720b */ /* 0x020fe20003f0d000 */
[----:B------:R-:W-:Y:S01]  /*24d0*/  BSSY B0, `(.L_x_29) ;  /* 0x00005b0000007945 */ /* 0x000fe20003800000 */
[----:B------:R-:W-:-:S04]  /*24e0*/  ISETP.GT.AND P1, PT, R3, RZ, PT ;  /* 0x000000ff0300720c */ /* 0x000fc80003f24270 */
[----:B------:R-:W-:Y:S01]  /*24f0*/  ISETP.GT.AND P2, PT, R0, RZ, P1 ;  /* 0x000000ff0000720c */ /* 0x000fe20000f44270 */
[-C--:B0-----:R-:W-:Y:S02]  /*2500*/  IMAD R10, R115, R4.reuse, RZ ;  /* 0x00000004730a7224 */ /* 0x081fe400078e02ff */
[----:B------:R-:W-:-:S04]  /*2510*/  IMAD.WIDE.U32 R6, R127, R4, R6 ;  /* 0x000000047f067225 */ /* 0x000fc800078e0006 */
[----:B------:R-:W-:-:S04]  /*2520*/  IMAD R9, R127, R5, R10 ;  /* 0x000000057f097224 */ /* 0x000fc800078e020a */
[----:B------:R-:W-:Y:S01]  /*2530*/  IMAD.IADD R129, R7, 0x1, R9 ;  /* 0x0000000107817824 */ /* 0x000fe200078e0209 */
[----:B------:R-:W-:Y:S06]  /*2540*/  @!P0 BRA `(.L_x_30) ;  /* 0x0000003c00088947 */ /* 0x000fec0003800000 */
[----:B------:R-:W0:Y:S01]  /*2550*/  LDC.64 R120, c[0x0][0x5b8] ;  /* 0x00016e00ff787b82 */ /* 0x000e220000000a00 */
[----:B------:R-:W-:-:S07]  /*2560*/  ULDC.64 UR4, c[0x0][0x5c0] ;  /* 0x0001700000047ab9 */ /* 0x000fce0000000a00 */
[----:B------:R-:W1:Y:S08]  /*2570*/  LDC.64 R122, c[0x0][0x5b0] ;  /* 0x00016c00ff7a7b82 */ /* 0x000e700000000a00 */
[----:B------:R-:W2:Y:S01]  /*2580*/  LDC.64 R124, c[0x0][0x5a8] ;  /* 0x00016a00ff7c7b82 */ /* 0x000ea20000000a00 */
[-C--:B0-----:R-:W-:Y:S02]  /*2590*/  IMAD R10, R15, R120.reuse, RZ ;  /* 0x000000780f0a7224 */ /* 0x081fe400078e02ff */
[----:B------:R-:W-:-:S04]  /*25a0*/  IMAD.WIDE.U32 R118, R23, R120, R12 ;  /* 0x0000007817767225 */ /* 0x000fc800078e000c */
[----:B------:R-:W-:Y:S02]  /*25b0*/  IMAD R117, R23, R121, R10 ;  /* 0x0000007917757224 */ /* 0x000fe400078e020a */
[-C--:B-1----:R-:W-:Y:S02]  /*25c0*/  IMAD R114, R115, R122.reuse, RZ ;  /* 0x0000007a73727224 */ /* 0x082fe400078e02ff */
[----:B------:R-:W-:Y:S02]  /*25d0*/  IMAD.IADD R15, R119, 0x1, R117 ;  /* 0x00000001770f7824 */ /* 0x000fe400078e0275 */
[----:B------:R-:W-:Y:S02]  /*25e0*/  IMAD.MOV.U32 R14, RZ, RZ, R118 ;  /* 0x000000ffff0e7224 */ /* 0x000fe400078e0076 */
[C---:B------:R-:W-:Y:S02]  /*25f0*/  IMAD R121, R127.reuse, R123, R114 ;  /* 0x0000007b7f797224 */ /* 0x040fe400078e0272 */
[----:B------:R-:W-:-:S04]  /*2600*/  IMAD.WIDE.U32 R10, R127, R122, R14 ;  /* 0x0000007a7f0a7225 */ /* 0x000fc800078e000e */
[----:B------:R-:W-:Y:S01]  /*2610*/  IMAD.IADD R7, R11, 0x1, R121 ;  /* 0x000000010b077824 */ /* 0x000fe200078e0279 */
[----:B--2---:R-:W-:-:S04]  /*2620*/  LEA R20, P0, R10, R124, 0x1 ;  /* 0x0000007c0a147211 */ /* 0x004fc800078008ff */
[----:B------:R-:W-:-:S05]  /*2630*/  LEA.HI.X R21, R10, R125, R7, 0x1, P0 ;  /* 0x0000007d0a157211 */ /* 0x000fca00000f0c07 */
[----:B------:R-:W2:Y:S01]  /*2640*/  @P2 LDG.E.LTC128B.U16 R9, desc[UR36][R20.64] ;  /* 0x0000002414092981 */ /* 0x000ea2000c1e1520 */
[----:B------:R-:W-:Y:S01]  /*2650*/  IMAD.WIDE.U32 R114, R127, R122, R12 ;  /* 0x0000007a7f727225 */ /* 0x000fe200078e000c */
[----:B------:R-:W-:Y:S03]  /*2660*/  BSSY B1, `(.L_x_31) ;  /* 0x0000014000017945 */ /* 0x000fe60003800000 */
[----:B------:R-:W-:Y:S02]  /*2670*/  IMAD.IADD R115, R121, 0x1, R115 ;  /* 0x0000000179737824 */ /* 0x000fe400078e0273 */
[----:B------:R-:W-:-:S04]  /*2680*/  IMAD.WIDE.U32 R114, R23, R120, R114 ;  /* 0x0000007817727225 */ /* 0x000fc800078e0072 */
[----:B--2---:R-:W-:-:S05]  /*2690*/  HADD2.F32 R10, -RZ, R9.H0_H0 ;  /* 0x20000009ff0a7230 */ /* 0x004fca0000004100 */
[----:B------:R-:W-:Y:S01]  /*26a0*/  FMUL R7, R10, R113 ;  /* 0x000000710a077220 */ /* 0x000fe20000400000 */
[----:B------:R-:W-:-:S03]  /*26b0*/  LEA R10, P0, R6, UR4, 0x1 ;  /* 0x00000004060a7c11 */ /* 0x000fc6000f8008ff */
[----:B------:R-:W-:Y:S01]  /*26c0*/  FFMA R7, R104, R112, R7 ;  /* 0x0000007068077223 */ /* 0x000fe20000000007 */
[----:B------:R-:W-:Y:S02]  /*26d0*/  LEA.HI.X R11, R6, UR5, R129, 0x1, P0 ;  /* 0x00000005060b7c11 */ /* 0x000fe400080f0c81 */
[----:B------:R-:W-:Y:S02]  /*26e0*/  ISETP.GT.AND P0, PT, R3, 0x1, PT ;  /* 0x000000010300780c */ /* 0x000fe40003f04270 */
[----:B------:R-:W-:Y:S01]  /*26f0*/  F2FP.F16.F32.PACK_AB R20, RZ, R7 ;  /* 0x00000007ff14723e */ /* 0x000fe200000000ff */
[----:B------:R-:W-:Y:S01]  /*2700*/  IMAD.IADD R7, R117, 0x1, R115 ;  /* 0x0000000175077824 */ /* 0x000fe200078e0273 */
[----:B------:R-:W-:Y:S02]  /*2710*/  ISETP.GT.AND P3, PT, R0, RZ, P0 ;  /* 0x000000ff0000720c */ /* 0x000fe40000764270 */
[----:B------:R-:W-:Y:S01]  /*2720*/  PRMT R21, R20, 0x7610, R21 ;  /* 0x0000761014157816 */ /* 0x000fe20000000015 */
[----:B------:R-:W-:Y:S01]  /*2730*/  IMAD.SHL.U32 R20, R122, 0x8, RZ ;  /* 0x000000087a147824 */ /* 0x000fe200078e00ff */
[----:B------:R-:W-:-:S03]  /*2740*/  LEA R6, P4, R114, R124, 0x1 ;  /* 0x0000007c72067211 */ /* 0x000fc600078808ff */
[----:B------:R0:W-:Y:S01]  /*2750*/  @P2 STG.E.U16 desc[UR36][R10.64], R21 ;  /* 0x000000150a002986 */ /* 0x0001e2000c101524 */
[----:B------:R-:W-:Y:S02]  /*2760*/  LEA.HI.X R7, R114, R125, R7, 0x1, P4 ;  /* 0x0000007d72077211 */ /* 0x000fe400020f0c07 */
[----:B0-----:R-:W-:-:S03]  /*2770*/  SHF.L.U64.HI R21, R122, 0x3, R123 ;  /* 0x000000037a157819 */ /* 0x001fc6000001027b */
[----:B------:R-:W-:Y:S05]  /*2780*/  @!P3 BRA `(.L_x_32) ;  /* 0x000000000004b947 */ /* 0x000fea0003800000 */
[----:B------:R0:W5:Y:S02]  /*2790*/  LDG.E.LTC128B.U16 R9, desc[UR36][R6.64+0x2] ;  /* 0x0000022406097981 */ /* 0x000164000c1e1520 */
.L_x_32:
[----:B------:R-:W-:Y:S05]  /*27a0*/  BSYNC B1 ;  /* 0x0000000000017941 */ /* 0x000fea0003800000 */
.L_x_31:
[----:B-----5:R-:W-:Y:S01]  /*27b0*/  HADD2.F32 R14, -RZ, R9.H0_H0 ;  /* 0x20000009ff0e7230 */ /* 0x020fe20000004100 */
[----:B------:R-:W-:Y:S01]  /*27c0*/  ISETP.GT.AND P1, PT, R0, 0x8, P1 ;  /* 0x000000080000780c */ /* 0x000fe20000f24270 */
[----:B------:R-:W-:Y:S01]  /*27d0*/  IMAD.WIDE.U32 R20, R127, R122, R20 ;  /* 0x0000007a7f147225 */ /* 0x000fe200078e0014 */
[----:B------:R-:W-:-:S03]  /*27e0*/  PRMT R104, R9, 0x7610, R104 ;  /* 0x0000761009687816 */ /* 0x000fc60000000068 */
[----:B------:R-:W-:Y:S01]  /*27f0*/  FMUL R14, R14, R113 ;  /* 0x000000710e0e7220 */ /* 0x000fe20000400000 */
[----:B------:R-:W-:Y:S01]  /*2800*/  IMAD.IADD R121, R121, 0x1, R21 ;  /* 0x0000000179797824 */ /* 0x000fe200078e0215 */
[----:B------:R-:W-:Y:S02]  /*2810*/  IADD3 R118, P2, R118, R20, RZ ;  /* 0x0000001476767210 */ /* 0x000fe40007f5e0ff */
[----:B------:R-:W-:-:S03]  /*2820*/  FFMA R105, R105, R112, R14 ;  /* 0x0000007069697223 */ /* 0x000fc6000000000e */
[----:B------:R-:W-:Y:S01]  /*2830*/  IMAD.X R15, R121, 0x1, R15, P2 ;  /* 0x00000001790f7824 */ /* 0x000fe200010e060f */
[C---:B------:R-:W-:Y:S02]  /*2840*/  LEA R14, P2, R118.reuse, R124, 0x1 ;  /* 0x0000007c760e7211 */ /* 0x040fe400078408ff */
[----:B------:R-:W-:Y:S02]  /*2850*/  F2FP.F16.F32.PACK_AB R105, RZ, R105 ;  /* 0x00000069ff69723e */ /* 0x000fe400000000ff */
[----:B------:R-:W-:-:S03]  /*2860*/  LEA.HI.X R15, R118, R125, R15, 0x1, P2 ;  /* 0x0000007d760f7211 */ /* 0x000fc600010f0c0f */
[----:B------:R1:W-:Y:S04]  /*2870*/  @P3 STG.E.U16 desc[UR36][R10.64+0x2], R105 ;  /* 0x000002690a003986 */ /* 0x0003e8000c101524 */
[----:B------:R-:W2:Y:S01]  /*2880*/  @P1 LDG.E.LTC128B.U16 R104, desc[UR36][R14.64] ;  /* 0x000000240e681981 */ /* 0x000ea2000c1e1520 */
[----:B------:R-:W-:Y:S01]  /*2890*/  IADD3 R20, P2, R12, R20, RZ ;  /* 0x000000140c147210 */ /* 0x000fe20007f5e0ff */
[----:B------:R-:W-:Y:S01]  /*28a0*/  BSSY B1, `(.L_x_33) ;  /* 0x0000011000017945 */ /* 0x000fe20003800000 */
[----:B------:R-:W-:-:S03]  /*28b0*/  ISETP.GT.AND P0, PT, R0, 0x8, P0 ;  /* 0x000000080000780c */ /* 0x000fc60000704270 */
[----:B------:R-:W-:Y:S01]  /*28c0*/  IMAD.X R21, R13, 0x1, R121, P2 ;  /* 0x000000010d157824 */ /* 0x000fe200010e0679 */
[----:B------:R-:W-:Y:S01]  /*28d0*/  SHF.L.U64.HI R13, R4, 0x4, R5 ;  /* 0x00000004040d7819 */ /* 0x000fe20000010205 */
[----:B------:R-:W-:-:S04]  /*28e0*/  IMAD.WIDE.U32 R20, R23, R120, R20 ;  /* 0x0000007817147225 */ /* 0x000fc800078e0014 */
[----:B------:R-:W-:Y:S02]  /*28f0*/  IMAD.IADD R5, R117, 0x1, R21 ;  /* 0x0000000175057824 */ /* 0x000fe400078e0215 */
[----:B--2---:R-:W-:-:S05]  /*2900*/  HADD2.F32 R12, -RZ, R104.H0_H0 ;  /* 0x20000068ff0c7230 */ /* 0x004fca0000004100 */
[----:B------:R-:W-:Y:S01]  /*2910*/  FMUL R9, R12, R113 ;  /* 0x000000710c097220 */ /* 0x000fe20000400000 */
[----:B------:R-:W-:Y:S02]  /*2920*/  LEA R12, P2, R4, R10, 0x4 ;  /* 0x0000000a040c7211 */ /* 0x000fe400078420ff */
[----:B------:R-:W-:Y:S01]  /*2930*/  LEA R4, P3, R20, R124, 0x1 ;  /* 0x0000007c14047211 */ /* 0x000fe200078608ff */
[----:B------:R-:W-:Y:S02]  /*2940*/  FFMA R9, R106, R112, R9 ;  /* 0x000000706a097223 */ /* 0x000fe40000000009 */
[----:B------:R-:W-:Y:S01]  /*2950*/  IMAD.X R13, R13, 0x1, R11, P2 ;  /* 0x000000010d0d7824 */ /* 0x000fe200010e060b */
[----:B------:R-:W-:Y:S02]  /*2960*/  LEA.HI.X R5, R20, R125, R5, 0x1, P3 ;  /* 0x0000007d14057211 */ /* 0x000fe400018f0c05 */
[----:B------:R-:W-:-:S05]  /*2970*/  F2FP.F16.F32.PACK_AB R9, RZ, R9 ;  /* 0x00000009ff09723e */ /* 0x000fca00000000ff */
[----:B------:R1:W-:Y:S01]  /*2980*/  @P1 STG.E.U16 desc[UR36][R12.64], R9 ;  /* 0x000000090c001986 */ /* 0x0003e2000c101524 */
[----:B------:R-:W-:Y:S05]  /*2990*/  @!P0 BRA `(.L_x_34) ;  /* 0x0000000000048947 */ /* 0x000fea0003800000 */
[----:B------:R2:W5:Y:S02]  /*29a0*/  LDG.E.LTC128B.U16 R104, desc[UR36][R4.64+0x2] ;  /* 0x0000022404687981 */ /* 0x000564000c1e1520 */
.L_x_34:
[----:B------:R-:W-:Y:S05]  /*29b0*/  BSYNC B1 ;  /* 0x0000000000017941 */ /* 0x000fea0003800000 */
.L_x_33:
[----:B-----5:R-:W-:Y:S01]  /*29c0*/  HADD2.F32 R14, -RZ, R104.H0_H0 ;  /* 0x20000068ff0e7230 */ /* 0x020fe20000004100 */
[----:B------:R-:W-:Y:S01]  /*29d0*/  ISETP.GT.AND P1, PT, R3, 0x8, PT ;  /* 0x000000080300780c */ /* 0x000fe20003f24270 */
[----:B------:R-:W-:Y:S03]  /*29e0*/  BSSY B1, `(.L_x_35) ;  /* 0x0000008000017945 */ /* 0x000fe60003800000 */
[----:B------:R-:W-:Y:S01]  /*29f0*/  FMUL R14, R14, R113 ;  /* 0x000000710e0e7220 */ /* 0x000fe20000400000 */
[----:B------:R-:W-:-:S03]  /*2a00*/  ISETP.GT.AND P2, PT, R0, RZ, P1 ;  /* 0x000000ff0000720c */ /* 0x000fc60000f44270 */
[----:B------:R-:W-:-:S05]  /*2a10*/  FFMA R14, R107, R112, R14 ;  /* 0x000000706b0e7223 */ /* 0x000fca000000000e */
[----:B------:R-:W-:-:S05]  /*2a20*/  F2FP.F16.F32.PACK_AB R14, RZ, R14 ;  /* 0x0000000eff0e723e */ /* 0x000fca00000000ff */
[----:B------:R3:W-:Y:S01]  /*2a30*/  @P0 STG.E.U16 desc[UR36][R12.64+0x2], R14 ;  /* 0x0000020e0c000986 */ /* 0x0007e2000c101524 */
[----:B------:R-:W-:Y:S05]  /*2a40*/  @!P2 BRA `(.L_x_36) ;  /* 0x000000000004a947 */ /* 0x000fea0003800000 */
[----:B------:R4:W5:Y:S02]  /*2a50*/  LDG.E.LTC128B.U16 R104, desc[UR36][R6.64+0x10] ;  /* 0x0000102406687981 */ /* 0x000964000c1e1520 */
.L_x_36:
[----:B------:R-:W-:Y:S05]  /*2a60*/  BSYNC B1 ;  /* 0x0000000000017941 */ /* 0x000fea0003800000 */
.L_x_35:
[----:B---3-5:R-:W-:Y:S01]  /*2a70*/  HADD2.F32 R14, -RZ, R104.H0_H0 ;  /* 0x20000068ff0e7230 */ /* 0x028fe20000004100 */
[----:B------:R-:W-:Y:S01]  /*2a80*/  ISETP.GT.AND P0, PT, R3, 0x9, PT ;  /* 0x000000090300780c */ /* 0x000fe20003f04270 */
[----:B------:R-:W-:Y:S03]  /*2a90*/  BSSY B1, `(.L_x_37) ;  /* 0x0000008000017945 */ /* 0x000fe60003800000 */
[----:B-1----:R-:W-:Y:S01]  /*2aa0*/  FMUL R9, R14, R113 ;  /* 0x000000710e097220 */ /* 0x002fe20000400000 */
[----:B------:R-:W-:-:S03]  /*2ab0*/  ISETP.GT.AND P3, PT, R0, RZ, P0 ;  /* 0x000000ff0000720c */ /* 0x000fc60000764270 */
[----:B------:R-:W-:-:S05]  /*2ac0*/  FFMA R9, R108, R112, R9 ;  /* 0x000000706c097223 */ /* 0x000fca0000000009 */
[----:B------:R-:W-:-:S05]  /*2ad0*/  F2FP.F16.F32.PACK_AB R9, RZ, R9 ;  /* 0x00000009ff09723e */ /* 0x000fca00000000ff */
[----:B------:R1:W-:Y:S01]  /*2ae0*/  @P2 STG.E.U16 desc[UR36][R10.64+0x10], R9 ;  /* 0x000010090a002986 */ /* 0x0003e2000c101524 */
[----:B------:R-:W-:Y:S05]  /*2af0*/  @!P3 BRA `(.L_x_38) ;  /* 0x000000000004b947 */ /* 0x000fea0003800000 */
[----:B------:R3:W5:Y:S02]  /*2b00*/  LDG.E.LTC128B.U16 R104, desc[UR36][R6.64+0x12] ;  /* 0x0000122406687981 */ /* 0x000764000c1e1520 */
.L_x_38:
[----:B------:R-:W-:Y:S05]  /*2b10*/  BSYNC B1 ;  /* 0x0000000000017941 */ /* 0x000fea0003800000 */
.L_x_37:
[----:B-----5:R-:W-:Y:S01]  /*2b20*/  HADD2.F32 R14, -RZ, R104.H0_H0 ;  /* 0x20000068ff0e7230 */ /* 0x020fe20000004100 */
[----:B------:R-:W-:Y:S01]  /*2b30*/  ISETP.GT.AND P1, PT, R0, 0x8, P1 ;  /* 0x000000080000780c */ /* 0x000fe20000f24270 */
[----:B------:R-:W-:Y:S03]  /*2b40*/  BSSY B1, `(.L_x_39) ;  /* 0x0000007000017945 */ /* 0x000fe60003800000 */
[----:B------:R-:W-:-:S04]  /*2b50*/  FMUL R14, R14, R113 ;  /* 0x000000710e0e7220 */ /* 0x000fc80000400000 */
[----:B------:R-:W-:-:S05]  /*2b60*/  FFMA R14, R109, R112, R14 ;  /* 0x000000706d0e7223 */ /* 0x000fca000000000e */
[----:B------:R-:W-:-:S05]  /*2b70*/  F2FP.F16.F32.PACK_AB R14, RZ, R14 ;  /* 0x0000000eff0e723e */ /* 0x000fca00000000ff */
[----:B------:R0:W-:Y:S01]  /*2b80*/  @P3 STG.E.U16 desc[UR36][R10.64+0x12], R14 ;  /* 0x0000120e0a003986 */ /* 0x0001e2000c101524 */
[----:B------:R-:W-:Y:S05]  /*2b90*/  @!P1 BRA `(.L_x_40) ;  /* 0x0000000000049947 */ /* 0x000fea0003800000 */
[----:B------:R0:W5:Y:S02]  /*2ba0*/  LDG.E.LTC128B.U16 R104, desc[UR36][R4.64+0x10] ;  /* 0x0000102404687981 */ /* 0x000164000c1e1520 */
.L_x_40:
[----:B------:R-:W-:Y:S05]  /*2bb0*/  BSYNC B1 ;  /* 0x0000000000017941 */ /* 0x000fea0003800000 */
.L_x_39:
[----:B0----5:R-:W-:Y:S01]  /*2bc0*/  HADD2.F32 R14, -RZ, R104.H0_H0 ;  /* 0x20000068ff0e7230 */ /* 0x021fe20000004100 */
[----:B------:R-:W-:Y:S01]  /*2bd0*/  ISETP.GT.AND P0, PT, R0, 0x8, P0 ;  /* 0x000000080000780c */ /* 0x000fe20000704270 */
[----:B------:R-:W-:Y:S03]  /*2be0*/  BSSY B1, `(.L_x_41) ;  /* 0x0000007000017945 */ /* 0x000fe60003800000 */
[----:B-1----:R-:W-:-:S04]  /*2bf0*/  FMUL R9, R14, R113 ;  /* 0x000000710e097220 */ /* 0x002fc80000400000 */
[----:B------:R-:W-:-:S05]  /*2c00*/  FFMA R9, R110, R112, R9 ;  /* 0x000000706e097223 */ /* 0x000fca0000000009 */
[----:B------:R-:W-:-:S05]  /*2c10*/  F2FP.F16.F32.PACK_AB R9, RZ, R9 ;  /* 0x00000009ff09723e */ /* 0x000fca00000000ff */
[----:B------:R0:W-:Y:S01]  /*2c20*/  @P1 STG.E.U16 desc[UR36][R12.64+0x10], R9 ;  /* 0x000010090c001986 */ /* 0x0001e2000c101524 */
[----:B------:R-:W-:Y:S05]  /*2c30*/  @!P0 BRA `(.L_x_42) ;  /* 0x0000000000048947 */ /* 0x000fea0003800000 */
[----:B------:R1:W5:Y:S02]  /*2c40*/  LDG.E.LTC128B.U16 R104, desc[UR36][R4.64+0x12] ;  /* 0x0000122404687981 */ /* 0x000364000c1e1520 */
.L_x_42:
[----:B------:R-:W-:Y:S05]  /*2c50*/  BSYNC B1 ;  /* 0x0000000000017941 */ /* 0x000fea0003800000 */
.L_x_41:
        /* <DEDUP_REMOVED lines=10> */
.L_x_44:
[----:B------:R-:W-:Y:S05]  /*2d00*/  BSYNC B1 ;  /* 0x0000000000017941 */ /* 0x000fea0003800000 */
.L_x_43:
[----:B0----5:R-:W-:Y:S01]  /*2d10*/  HADD2.F32 R14, -RZ, R104.H0_H0 ;  /* 0x20000068ff0e7230 */ /* 0x021fe20000004100 */
        /* <DEDUP_REMOVED lines=9> */
.L_x_46:
[----:B------:R-:W-:Y:S05]  /*2db0*/  BSYNC B1 ;  /* 0x0000000000017941 */ /* 0x000fea0003800000 */
.L_x_45:
        /* <DEDUP_REMOVED lines=9> */
.L_x_48:
[----:B------:R-:W-:Y:S05]  /*2e50*/  BSYNC B1 ;  /* 0x0000000000017941 */ /* 0x000fea0003800000 */
.L_x_47:
[----:B0----5:R-:W-:Y:S01]  /*2e60*/  HADD2.F32 R14, -RZ, R104.H0_H0 ;  /* 0x20000068ff0e7230 */ /* 0x021fe20000004100 */
        /* <DEDUP_REMOVED lines=8> */
.L_x_50:
[----:B------:R-:W-:Y:S05]  /*2ef0*/  BSYNC B1 ;  /* 0x0000000000017941 */ /* 0x000fea0003800000 */
.L_x_49:
        /* <DEDUP_REMOVED lines=10> */
.L_x_52:
[----:B------:R-:W-:Y:S05]  /*2fa0*/  BSYNC B1 ;  /* 0x0000000000017941 */ /* 0x000fea0003800000 */
.L_x_51:
        /* <DEDUP_REMOVED lines=10> */
.L_x_54:
[----:B------:R-:W-:Y:S05]  /*3050*/  BSYNC B1 ;  /* 0x0000000000017941 */ /* 0x000fea0003800000 */
.L_x_53:
        /* <DEDUP_REMOVED lines=9> */
.L_x_56:
[----:B------:R-:W-:Y:S05]  /*30f0*/  BSYNC B1 ;  /* 0x0000000000017941 */ /* 0x000fea0003800000 */
.L_x_55:
        /* <DEDUP_REMOVED lines=9> */
.L_x_58:
[----:B------:R-:W-:Y:S05]  /*3190*/  BSYNC B1 ;  /* 0x0000000000017941 */ /* 0x000fea0003800000 */
.L_x_57:
        /* <DEDUP_REMOVED lines=10> */
.L_x_60:
[----:B------:R-:W-:Y:S05]  /*3240*/  BSYNC B1 ;  /* 0x0000000000017941 */ /* 0x000fea0003800000 */
.L_x_59:
        /* <DEDUP_REMOVED lines=10> */
.L_x_62:
[----:B------:R-:W-:Y:S05]  /*32f0*/  BSYNC B1 ;  /* 0x0000000000017941 */ /* 0x000fea0003800000 */
.L_x_61:
        /* <DEDUP_REMOVED lines=9> */
.L_x_64:
[----:B------:R-:W-:Y:S05]  /*3390*/  BSYNC B1 ;  /* 0x0000000000017941 */ /* 0x000fea0003800000 */
.L_x_63:
        /* <DEDUP_REMOVED lines=9> */
.L_x_66:
[----:B------:R-:W-:Y:S05]  /*3430*/  BSYNC B1 ;  /* 0x0000000000017941 */ /* 0x000fea0003800000 */
.L_x_65:
        /* <DEDUP_REMOVED lines=10> */
.L_x_68:
[----:B------:R-:W-:Y:S05]  /*34e0*/  BSYNC B1 ;  /* 0x0000000000017941 */ /* 0x000fea0003800000 */
.L_x_67:
        /* <DEDUP_REMOVED lines=10> */
.L_x_70:
[----:B------:R-:W-:Y:S05]  /*3590*/  BSYNC B1 ;  /* 0x0000000000017941 */ /* 0x000fea0003800000 */
.L_x_69:
        /* <DEDUP_REMOVED lines=9> */
.L_x_72:
[----:B------:R-:W-:Y:S05]  /*3630*/  BSYNC B1 ;  /* 0x0000000000017941 */ /* 0x000fea0003800000 */
.L_x_71:
        /* <DEDUP_REMOVED lines=9> */
.L_x_74:
[----:B------:R-:W-:Y:S05]  /*36d0*/  BSYNC B1 ;  /* 0x0000000000017941 */ /* 0x000fea0003800000 */
.L_x_73:
        /* <DEDUP_REMOVED lines=10> */
.L_x_76:
[----:B------:R-:W-:Y:S05]  /*3780*/  BSYNC B1 ;  /* 0x0000000000017941 */ /* 0x000fea0003800000 */
.L_x_75:
        /* <DEDUP_REMOVED lines=10> */
.L_x_78:
[----:B------:R-:W-:Y:S05]  /*3830*/  BSYNC B1 ;  /* 0x0000000000017941 */ /* 0x000fea0003800000 */
.L_x_77:
        /* <DEDUP_REMOVED lines=9> */
.L_x_80:
[----:B------:R-:W-:Y:S05]  /*38d0*/  BSYNC B1 ;  /* 0x0000000000017941 */ /* 0x000fea0003800000 */
.L_x_79:
        /* <DEDUP_REMOVED lines=9> */
.L_x_82:
[----:B------:R-:W-:Y:S05]  /*3970*/  BSYNC B1 ;  /* 0x0000000000017941 */ /* 0x000fea0003800000 */
.L_x_81:
        /* <DEDUP_REMOVED lines=10> */
.L_x_84:
[----:B------:R-:W-:Y:S05]  /*3a20*/  BSYNC B1 ;  /* 0x0000000000017941 */ /* 0x000fea0003800000 */
.L_x_83:
        /* <DEDUP_REMOVED lines=10> */
.L_x_86:
[----:B------:R-:W-:Y:S05]  /*3ad0*/  BSYNC B1 ;  /* 0x0000000000017941 */ /* 0x000fea0003800000 */
.L_x_85:
        /* <DEDUP_REMOVED lines=9> */
.L_x_88:
[----:B------:R-:W-:Y:S05]  /*3b70*/  BSYNC B1 ;  /* 0x0000000000017941 */ /* 0x000fea0003800000 */
.L_x_87:
        /* <DEDUP_REMOVED lines=9> */
.L_x_90:
[----:B------:R-:W-:Y:S05]  /*3c10*/  BSYNC B1 ;  /* 0x0000000000017941 */ /* 0x000fea0003800000 */
.L_x_89:
        /* <DEDUP_REMOVED lines=10> */
.L_x_92:
[----:B------:R-:W-:Y:S05]  /*3cc0*/  BSYNC B1 ;  /* 0x0000000000017941 */ /* 0x000fea0003800000 */
.L_x_91:
        /* <DEDUP_REMOVED lines=10> */
.L_x_94:
[----:B------:R-:W-:Y:S05]  /*3d70*/  BSYNC B1 ;  /* 0x0000000000017941 */ /* 0x000fea0003800000 */
.L_x_93:
        /* <DEDUP_REMOVED lines=9> */
.L_x_96:
[----:B------:R-:W-:Y:S05]  /*3e10*/  BSYNC B1 ;  /* 0x0000000000017941 */ /* 0x000fea0003800000 */
.L_x_95:
        /* <DEDUP_REMOVED lines=9> */
.L_x_98:
[----:B------:R-:W-:Y:S05]  /*3eb0*/  BSYNC B1 ;  /* 0x0000000000017941 */ /* 0x000fea0003800000 */
.L_x_97:
        /* <DEDUP_REMOVED lines=10> */
.L_x_100:
[----:B------:R-:W-:Y:S05]  /*3f60*/  BSYNC B1 ;  /* 0x0000000000017941 */ /* 0x000fea0003800000 */
.L_x_99:
        /* <DEDUP_REMOVED lines=10> */
.L_x_102:
[----:B------:R-:W-:Y:S05]  /*4010*/  BSYNC B1 ;  /* 0x0000000000017941 */ /* 0x000fea0003800000 */
.L_x_101:
        /* <DEDUP_REMOVED lines=9> */
.L_x_104:
[----:B------:R-:W-:Y:S05]  /*40b0*/  BSYNC B1 ;  /* 0x0000000000017941 */ /* 0x000fea0003800000 */
.L_x_103:
        /* <DEDUP_REMOVED lines=9> */
.L_x_106:
[----:B------:R-:W-:Y:S05]  /*4150*/  BSYNC B1 ;  /* 0x0000000000017941 */ /* 0x000fea0003800000 */
.L_x_105:
        /* <DEDUP_REMOVED lines=10> */
.L_x_108:
[----:B------:R-:W-:Y:S05]  /*4200*/  BSYNC B1 ;  /* 0x0000000000017941 */ /* 0x000fea0003800000 */
.L_x_107:
        /* <DEDUP_REMOVED lines=10> */
.L_x_110:
[----:B------:R-:W-:Y:S05]  /*42b0*/  BSYNC B1 ;  /* 0x0000000000017941 */ /* 0x000fea0003800000 */
.L_x_109:
        /* <DEDUP_REMOVED lines=9> */
.L_x_112:
[----:B------:R-:W-:Y:S05]  /*4350*/  BSYNC B1 ;  /* 0x0000000000017941 */ /* 0x000fea0003800000 */
.L_x_111:
        /* <DEDUP_REMOVED lines=9> */
.L_x_114:
[----:B------:R-:W-:Y:S05]  /*43f0*/  BSYNC B1 ;  /* 0x0000000000017941 */ /* 0x000fea0003800000 */
.L_x_113:
        /* <DEDUP_REMOVED lines=10> */
.L_x_116:
[----:B------:R-:W-:Y:S05]  /*44a0*/  BSYNC B1 ;  /* 0x0000000000017941 */ /* 0x000fea0003800000 */
.L_x_115:
        /* <DEDUP_REMOVED lines=10> */
.L_x_118:
[----:B------:R-:W-:Y:S05]  /*4550*/  BSYNC B1 ;  /* 0x0000000000017941 */ /* 0x000fea0003800000 */
.L_x_117:
        /* <DEDUP_REMOVED lines=9> */
.L_x_120:
[----:B------:R-:W-:Y:S05]  /*45f0*/  BSYNC B1 ;  /* 0x0000000000017941 */ /* 0x000fea0003800000 */
.L_x_119:
        /* <DEDUP_REMOVED lines=9> */
.L_x_122:
[----:B------:R-:W-:Y:S05]  /*4690*/  BSYNC B1 ;  /* 0x0000000000017941 */ /* 0x000fea0003800000 */
.L_x_121:
        /* <DEDUP_REMOVED lines=10> */
.L_x_124:
[----:B------:R-:W-:Y:S05]  /*4740*/  BSYNC B1 ;  /* 0x0000000000017941 */ /* 0x000fea0003800000 */
.L_x_123:
        /* <DEDUP_REMOVED lines=10> */
.L_x_126:
[----:B------:R-:W-:Y:S05]  /*47f0*/  BSYNC B1 ;  /* 0x0000000000017941 */ /* 0x000fea0003800000 */
.L_x_125:
        /* <DEDUP_REMOVED lines=9> */
.L_x_128:
[----:B------:R-:W-:Y:S05]  /*4890*/  BSYNC B1 ;  /* 0x0000000000017941 */ /* 0x000fea0003800000 */
.L_x_127:
        /* <DEDUP_REMOVED lines=9> */
.L_x_130:
[----:B------:R-:W-:Y:S05]  /*4930*/  BSYNC B1 ;  /* 0x0000000000017941 */ /* 0x000fea0003800000 */
.L_x_129:
        /* <DEDUP_REMOVED lines=10> */
.L_x_132:
[----:B------:R-:W-:Y:S05]  /*49e0*/  BSYNC B1 ;  /* 0x0000000000017941 */ /* 0x000fea0003800000 */
.L_x_131:
        /* <DEDUP_REMOVED lines=10> */
.L_x_134:
[----:B------:R-:W-:Y:S05]  /*4a90*/  BSYNC B1 ;  /* 0x0000000000017941 */ /* 0x000fea0003800000 */
.L_x_133:
        /* <DEDUP_REMOVED lines=9> */
.L_x_136:
[----:B------:R-:W-:Y:S05]  /*4b30*/  BSYNC B1 ;  /* 0x0000000000017941 */ /* 0x000fea0003800000 */
.L_x_135:
        /* <DEDUP_REMOVED lines=9> */
.L_x_138:
[----:B------:R-:W-:Y:S05]  /*4bd0*/  BSYNC B1 ;  /* 0x0000000000017941 */ /* 0x000fea0003800000 */
.L_x_137:
        /* <DEDUP_REMOVED lines=10> */
.L_x_140:
[----:B------:R-:W-:Y:S05]  /*4c80*/  BSYNC B1 ;  /* 0x0000000000017941 */ /* 0x000fea0003800000 */
.L_x_139:
        /* <DEDUP_REMOVED lines=10> */
.L_x_142:
[----:B------:R-:W-:Y:S05]  /*4d30*/  BSYNC B1 ;  /* 0x0000000000017941 */ /* 0x000fea0003800000 */
.L_x_141:
        /* <DEDUP_REMOVED lines=9> */
.L_x_144:
[----:B------:R-:W-:Y:S05]  /*4dd0*/  BSYNC B1 ;  /* 0x0000000000017941 */ /* 0x000fea0003800000 */
.L_x_143:
        /* <DEDUP_REMOVED lines=9> */
.L_x_146:
[----:B------:R-:W-:Y:S05]  /*4e70*/  BSYNC B1 ;  /* 0x0000000000017941 */ /* 0x000fea0003800000 */
.L_x_145:
        /* <DEDUP_REMOVED lines=10> */
.L_x_148:
[----:B------:R-:W-:Y:S05]  /*4f20*/  BSYNC B1 ;  /* 0x0000000000017941 */ /* 0x000fea0003800000 */
.L_x_147:
        /* <DEDUP_REMOVED lines=10> */
.L_x_150:
[----:B------:R-:W-:Y:S05]  /*4fd0*/  BSYNC B1 ;  /* 0x0000000000017941 */ /* 0x000fea0003800000 */
.L_x_149:
        /* <DEDUP_REMOVED lines=9> */
.L_x_152:
[----:B------:R-:W-:Y:S05]  /*5070*/  BSYNC B1 ;  /* 0x0000000000017941 */ /* 0x000fea0003800000 */
.L_x_151:
        /* <DEDUP_REMOVED lines=9> */
.L_x_154:
[----:B------:R-:W-:Y:S05]  /*5110*/  BSYNC B1 ;  /* 0x0000000000017941 */ /* 0x000fea0003800000 */
.L_x_153:
        /* <DEDUP_REMOVED lines=10> */
.L_x_156:
[----:B------:R-:W-:Y:S05]  /*51c0*/  BSYNC B1 ;  /* 0x0000000000017941 */ /* 0x000fea0003800000 */
.L_x_155:
        /* <DEDUP_REMOVED lines=10> */
.L_x_158:
[----:B------:R-:W-:Y:S05]  /*5270*/  BSYNC B1 ;  /* 0x0000000000017941 */ /* 0x000fea0003800000 */
.L_x_157:
        /* <DEDUP_REMOVED lines=9> */
.L_x_160:
[----:B------:R-:W-:Y:S05]  /*5310*/  BSYNC B1 ;  /* 0x0000000000017941 */ /* 0x000fea0003800000 */
.L_x_159:
        /* <DEDUP_REMOVED lines=9> */
.L_x_162:
[----:B------:R-:W-:Y:S05]  /*53b0*/  BSYNC B1 ;  /* 0x0000000000017941 */ /* 0x000fea0003800000 */
.L_x_161:
        /* <DEDUP_REMOVED lines=10> */
.L_x_164:
[----:B------:R-:W-:Y:S05]  /*5460*/  BSYNC B1 ;  /* 0x0000000000017941 */ /* 0x000fea0003800000 */
.L_x_163:
        /* <DEDUP_REMOVED lines=10> */
.L_x_166:
[----:B------:R-:W-:Y:S05]  /*5510*/  BSYNC B1 ;  /* 0x0000000000017941 */ /* 0x000fea0003800000 */
.L_x_165:
        /* <DEDUP_REMOVED lines=9> */
.L_x_168:
[----:B------:R-:W-:Y:S05]  /*55b0*/  BSYNC B1 ;  /* 0x0000000000017941 */ /* 0x000fea0003800000 */
.L_x_167:
        /* <DEDUP_REMOVED lines=9> */
.L_x_170:
[----:B------:R-:W-:Y:S05]  /*5650*/  BSYNC B1 ;  /* 0x0000000000017941 */ /* 0x000fea0003800000 */
.L_x_169:
        /* <DEDUP_REMOVED lines=10> */
.L_x_172:
[----:B------:R-:W-:Y:S05]  /*5700*/  BSYNC B1 ;  /* 0x0000000000017941 */ /* 0x000fea0003800000 */
.L_x_171:
        /* <DEDUP_REMOVED lines=10> */
.L_x_174:
[----:B------:R-:W-:Y:S05]  /*57b0*/  BSYNC B1 ;  /* 0x0000000000017941 */ /* 0x000fea0003800000 */
.L_x_173:
        /* <DEDUP_REMOVED lines=9> */
.L_x_176:
[----:B------:R-:W-:Y:S05]  /*5850*/  BSYNC B1 ;  /* 0x0000000000017941 */ /* 0x000fea0003800000 */
.L_x_175:
        /* <DEDUP_REMOVED lines=9> */
.L_x_178:
[----:B------:R-:W-:Y:S05]  /*58f0*/  BSYNC B1 ;  /* 0x0000000000017941 */ /* 0x000fea0003800000 */
.L_x_177:
        /* <DEDUP_REMOVED lines=10> */
.L_x_180:
[----:B------:R-:W-:Y:S05]  /*59a0*/  BSYNC B1 ;  /* 0x0000000000017941 */ /* 0x000fea0003800000 */
.L_x_179:
        /* <DEDUP_REMOVED lines=10> */
.L_x_182:
[----:B------:R-:W-:Y:S05]  /*5a50*/  BSYNC B1 ;  /* 0x0000000000017941 */ /* 0x000fea0003800000 */
.L_x_181:
        /* <DEDUP_REMOVED lines=9> */
.L_x_184:
[----:B------:R-:W-:Y:S05]  /*5af0*/  BSYNC B1 ;  /* 0x0000000000017941 */ /* 0x000fea0003800000 */
.L_x_183:
        /* <DEDUP_REMOVED lines=9> */
.L_x_186:
[----:B------:R-:W-:Y:S05]  /*5b90*/  BSYNC B1 ;  /* 0x0000000000017941 */ /* 0x000fea0003800000 */
.L_x_185:
        /* <DEDUP_REMOVED lines=10> */
.L_x_188:
[----:B------:R-:W-:Y:S05]  /*5c40*/  BSYNC B1 ;  /* 0x0000000000017941 */ /* 0x000fea0003800000 */
.L_x_187:
        /* <DEDUP_REMOVED lines=10> */
.L_x_190:
[----:B------:R-:W-:Y:S05]  /*5cf0*/  BSYNC B1 ;  /* 0x0000000000017941 */ /* 0x000fea0003800000 */
.L_x_189:
        /* <DEDUP_REMOVED lines=9> */
.L_x_192:
[----:B------:R-:W-:Y:S05]  /*5d90*/  BSYNC B1 ;  /* 0x0000000000017941 */ /* 0x000fea0003800000 */
.L_x_191:
        /* <DEDUP_REMOVED lines=9> */
.L_x_194:
[----:B------:R-:W-:Y:S05]  /*5e30*/  BSYNC B1 ;  /* 0x0000000000017941 */ /* 0x000fea0003800000 */
.L_x_193:
        /* <DEDUP_REMOVED lines=10> */
.L_x_196:
[----:B------:R-:W-:Y:S05]  /*5ee0*/  BSYNC B1 ;  /* 0x0000000000017941 */ /* 0x000fea0003800000 */
.L_x_195:
        /* <DEDUP_REMOVED lines=10> */
.L_x_198:
[----:B------:R-:W-:Y:S05]  /*5f90*/  BSYNC B1 ;  /* 0x0000000000017941 */ /* 0x000fea0003800000 */
.L_x_197:
[----:B0--345:R-:W-:Y:S01]  /*5fa0*/  HADD2.F32 R6, -RZ, R104.H0_H0 ;  /* 0x20000068ff067230 */ /* 0x039fe20000004100 */
        /* <DEDUP_REMOVED lines=8> */
.L_x_200:
[----:B------:R-:W-:Y:S05]  /*6030*/  BSYNC B1 ;  /* 0x0000000000017941 */ /* 0x000fea0003800000 */
.L_x_199:
[----:B0----5:R-:W-:Y:S01]  /*6040*/  HADD2.F32 R6, -RZ, R104.H0_H0 ;  /* 0x20000068ff067230 */ /* 0x021fe20000004100 */
[----:B------:R-:W-:Y:S01]  /*6050*/  ISETP.GT.AND P0, PT, R0, 0x8, P0 ;  /* 0x000000080000780c */ /* 0x000fe20000704270 */
[----:B------:R-:W-:Y:S01]  /*6060*/  @P1 IMAD.MOV.U32 R7, RZ, RZ, R13 ;  /* 0x000000ffff071224 */ /* 0x000fe200078e000d */
[----:B------:R-:W-:Y:S02]  /*6070*/  BSSY B1, `(.L_x_201) ;  /* 0x0000008000017945 */ /* 0x000fe40003800000 */
[----:B------:R-:W-:Y:S01]  /*6080*/  FMUL R3, R6, R113 ;  /* 0x0000007106037220 */ /* 0x000fe20000400000 */
[----:B------:R-:W-:-:S03]  /*6090*/  @P1 IMAD.MOV.U32 R6, RZ, RZ, R12 ;  /* 0x000000ffff061224 */ /* 0x000fc600078e000c */
[----:B------:R-:W-:-:S05]  /*60a0*/  FFMA R3, R30, R112, R3 ;  /* 0x000000701e037223 */ /* 0x000fca0000000003 */
[----:B------:R-:W-:-:S05]  /*60b0*/  F2FP.F16.F32.PACK_AB R3, RZ, R3 ;  /* 0x00000003ff03723e */ /* 0x000fca00000000ff */
[----:B------:R0:W-:Y:S01]  /*60c0*/  @P1 STG.E.U16 desc[UR36][R6.64+0x150], R3 ;  /* 0x0001500306001986 */ /* 0x0001e2000c101524 */
[----:B------:R-:W-:Y:S05]  /*60d0*/  @!P0 BRA `(.L_x_202) ;  /* 0x0000000000048947 */ /* 0x000fea0003800000 */
[----:B------:R4:W5:Y:S02]  /*60e0*/  LDG.E.LTC128B.U16 R104, desc[UR36][R4.64+0x152] ;  /* 0x0001522404687981 */ /* 0x000964000c1e1520 */
.L_x_202:
[----:B------:R-:W-:Y:S05]  /*60f0*/  BSYNC B1 ;  /* 0x0000000000017941 */ /* 0x000fea0003800000 */
.L_x_201:
[----:B------:R-:W-:Y:S05]  /*6100*/  @!P0 BRA `(.L_x_203) ;  /* 0x0000001c00b08947 */ /* 0x000fea0003800000 */
[----:B-----5:R-:W-:-:S05]  /*6110*/  HADD2.F32 R104, -RZ, R104.H0_H0 ;  /* 0x20000068ff687230 */ /* 0x020fca0000004100 */
[----:B------:R-:W-:-:S04]  /*6120*/  FMUL R104, R104, R113 ;  /* 0x0000007168687220 */ /* 0x000fc80000400000 */
[----:B------:R-:W-:-:S05]  /*6130*/  FFMA R104, R31, R112, R104 ;  /* 0x000000701f687223 */ /* 0x000fca0000000068 */
[----:B------:R-:W-:-:S05]  /*6140*/  F2FP.F16.F32.PACK_AB R104, RZ, R104 ;  /* 0x00000068ff68723e */ /* 0x000fca00000000ff */
[----:B------:R0:W-:Y:S01]  /*6150*/  STG.E.U16 desc[UR36][R12.64+0x152], R104 ;  /* 0x000152680c007986 */ /* 0x0001e2000c101524 */
[----:B------:R-:W-:Y:S05]  /*6160*/  BRA `(.L_x_203) ;  /* 0x0000001c00987947 */ /* 0x000fea0003800000 */
.L_x_30:
[----:B------:R-:W-:Y:S01]  /*6170*/  ULDC.64 UR4, c[0x0][0x5c0] ;  /* 0x0001700000047ab9 */ /* 0x000fe20000000a00 */
[----:B------:R-:W-:Y:S01]  /*6180*/  ISETP.GT.AND P3, PT, R3, 0x1, PT ;  /* 0x000000010300780c */ /* 0x000fe20003f64270 */
[-C--:B------:R-:W-:Y:S01]  /*6190*/  FMUL R104, R104, R112.reuse ;  /* 0x0000007068687220 */ /* 0x080fe20000400000 */
[----:B------:R-:W-:Y:S01]  /*61a0*/  LEA R10, P0, R6, UR4, 0x1 ;  /* 0x00000004060a7c11 */ /* 0x000fe2000f8008ff */
[-C--:B------:R-:W-:Y:S01]  /*61b0*/  FMUL R105, R105, R112.reuse ;  /* 0x0000007069697220 */ /* 0x080fe20000400000 */
[----:B------:R-:W-:Y:S01]  /*61c0*/  SHF.L.U64.HI R5, R4, 0x4, R5 ;  /* 0x0000000404057819 */ /* 0x000fe20000010205 */
[-C--:B------:R-:W-:Y:S01]  /*61d0*/  FMUL R106, R106, R112.reuse ;  /* 0x000000706a6a7220 */ /* 0x080fe20000400000 */
[----:B------:R-:W-:Y:S01]  /*61e0*/  LEA.HI.X R11, R6, UR5, R129, 0x1, P0 ;  /* 0x00000005060b7c11 */ /* 0x000fe200080f0c81 */
[-C--:B------:R-:W-:Y:S01]  /*61f0*/  FMUL R107, R107, R112.reuse ;  /* 0x000000706b6b7220 */ /* 0x080fe20000400000 */
[----:B------:R-:W-:Y:S01]  /*6200*/  ISETP.GT.AND P0, PT, R0, RZ, P3 ;  /* 0x000000ff0000720c */ /* 0x000fe20001f04270 */
[----:B------:R-:W-:Y:S01]  /*6210*/  FMUL R108, R108, R112 ;  /* 0x000000706c6c7220 */ /* 0x000fe20000400000 */
[----:B------:R-:W-:Y:S01]  /*6220*/  F2FP.F16.F32.PACK_AB R104, RZ, R104 ;  /* 0x00000068ff68723e */ /* 0x000fe200000000ff */
[-C--:B------:R-:W-:Y:S01]  /*6230*/  FMUL R109, R109, R112.reuse ;  /* 0x000000706d6d7220 */ /* 0x080fe20000400000 */
[----:B------:R-:W-:Y:S01]  /*6240*/  F2FP.F16.F32.PACK_AB R105, RZ, R105 ;  /* 0x00000069ff69723e */ /* 0x000fe200000000ff */
[----:B------:R-:W-:Y:S01]  /*6250*/  FMUL R110, R110, R112 ;  /* 0x000000706e6e7220 */ /* 0x000fe20000400000 */
[----:B------:R-:W-:Y:S01]  /*6260*/  LEA R4, P4, R4, R10, 0x4 ;  /* 0x0000000a04047211 */ /* 0x000fe200078820ff */
[----:B------:R-:W-:Y:S01]  /*6270*/  @P2 STG.E.U16 desc[UR36][R10.64], R104 ;  /* 0x000000680a002986 */ /* 0x000fe2000c101524 */
[----:B------:R-:W-:Y:S01]  /*6280*/  ISETP.GT.AND P2, PT, R3, 0x8, PT ;  /* 0x000000080300780c */ /* 0x000fe20003f44270 */
[----:B------:R-:W-:Y:S01]  /*6290*/  FMUL R111, R111, R112 ;  /* 0x000000706f6f7220 */ /* 0x000fe20000400000 */
[C---:B------:R-:W-:Y:S01]  /*62a0*/  ISETP.GT.AND P1, PT, R0.reuse, 0x8, P1 ;  /* 0x000000080000780c */ /* 0x040fe20000f24270 */
[--C-:B------:R-:W-:Y:S01]  /*62b0*/  IMAD.X R5, R5, 0x1, R11.reuse, P4 ;  /* 0x0000000105057824 */ /* 0x100fe200020e060b */
[C---:B------:R-:W-:Y:S01]  /*62c0*/  ISETP.GT.AND P5, PT, R0.reuse, RZ, P2 ;  /* 0x000000ff0000720c */ /* 0x040fe200017a4270 */
[--C-:B------:R-:W-:Y:S01]  /*62d0*/  @P0 IMAD.MOV.U32 R6, RZ, RZ, R10.reuse ;  /* 0x000000ffff060224 */ /* 0x100fe200078e000a */
[----:B------:R-:W-:Y:S01]  /*62e0*/  ISETP.GT.AND P3, PT, R0, 0x8, P3 ;  /* 0x000000080000780c */ /* 0x000fe20001f64270 */
[--C-:B------:R-:W-:Y:S01]  /*62f0*/  @P0 IMAD.MOV.U32 R7, RZ, RZ, R11.reuse ;  /* 0x000000ffff070224 */ /* 0x100fe200078e000b */
[----:B------:R-:W-:Y:S01]  /*6300*/  F2FP.F16.F32.PACK_AB R106, RZ, R106 ;  /* 0x0000006aff6a723e */ /* 0x000fe200000000ff */
[-C--:B------:R-:W-:Y:S01]  /*6310*/  FMUL R96, R96, R112.reuse ;  /* 0x0000007060607220 */ /* 0x080fe20000400000 */
[----:B------:R-:W-:Y:S01]  /*6320*/  F2FP.F16.F32.PACK_AB R107, RZ, R107 ;  /* 0x0000006bff6b723e */ /* 0x000fe200000000ff */
[-C--:B------:R-:W-:Y:S01]  /*6330*/  FMUL R97, R97, R112.reuse ;  /* 0x0000007061617220 */ /* 0x080fe20000400000 */
[----:B------:R0:W-:Y:S01]  /*6340*/  @P0 STG.E.U16 desc[UR36][R6.64+0x2], R105 ;  /* 0x0000026906000986 */ /* 0x0001e2000c101524 */
[----:B------:R-:W-:Y:S01]  /*6350*/  ISETP.GT.AND P0, PT, R3, 0x9, PT ;  /* 0x000000090300780c */ /* 0x000fe20003f04270 */
[----:B------:R-:W-:Y:S01]  /*6360*/  FMUL R98, R98, R112 ;  /* 0x0000007062627220 */ /* 0x000fe20000400000 */
[----:B------:R-:W-:Y:S01]  /*6370*/  F2FP.F16.F32.PACK_AB R108, RZ, R108 ;  /* 0x0000006cff6c723e */ /* 0x000fe200000000ff */
[----:B------:R-:W-:Y:S01]  /*6380*/  @P1 STG.E.U16 desc[UR36][R4.64], R106 ;  /* 0x0000006a04001986 */ /* 0x000fe2000c101524 */
[----:B------:R-:W-:Y:S01]  /*6390*/  ISETP.GT.AND P4, PT, R0, RZ, P0 ;  /* 0x000000ff0000720c */ /* 0x000fe20000784270 */
[-C--:B------:R-:W-:Y:S01]  /*63a0*/  FMUL R99, R99, R112.reuse ;  /* 0x0000007063637220 */ /* 0x080fe20000400000 */
[C---:B------:R-:W-:Y:S01]  /*63b0*/  ISETP.GT.AND P1, PT, R3.reuse, 0x10, PT ;  /* 0x000000100300780c */ /* 0x040fe20003f24270 */
[----:B------:R-:W-:Y:S01]  /*63c0*/  @P3 STG.E.U16 desc[UR36][R4.64+0x2], R107 ;  /* 0x0000026b04003986 */ /* 0x000fe2000c101524 */
[----:B------:R-:W-:Y:S01]  /*63d0*/  F2FP.F16.F32.PACK_AB R109, RZ, R109 ;  /* 0x0000006dff6d723e */ /* 0x000fe200000000ff */
[-C--:B------:R-:W-:Y:S01]  /*63e0*/  FMUL R100, R100, R112.reuse ;  /* 0x0000007064647220 */ /* 0x080fe20000400000 */
[C---:B------:R-:W-:Y:S01]  /*63f0*/  ISETP.GT.AND P2, PT, R0.reuse, 0x8, P2 ;  /* 0x000000080000780c */ /* 0x040fe20001744270 */
[--C-:B0-----:R-:W-:Y:S01]  /*6400*/  @P5 IMAD.MOV.U32 R6, RZ, RZ, R10.reuse ;  /* 0x000000ffff065224 */ /* 0x101fe200078e000a */
[----:B------:R-:W-:Y:S01]  /*6410*/  ISETP.GT.AND P3, PT, R0, 0x8, P0 ;  /* 0x000000080000780c */ /* 0x000fe20000764270 */
[--C-:B------:R-:W-:Y:S01]  /*6420*/  @P5 IMAD.MOV.U32 R7, RZ, RZ, R11.reuse ;  /* 0x000000ffff075224 */ /* 0x100fe200078e000b */
[----:B------:R-:W-:Y:S01]  /*6430*/  ISETP.GT.AND P0, PT, R3, 0x11, PT ;  /* 0x000000110300780c */ /* 0x000fe20003f04270 */
[----:B------:R-:W-:Y:S01]  /*6440*/  FMUL R101, R101, R112 ;  /* 0x0000007065657220 */ /* 0x000fe20000400000 */
[----:B------:R-:W-:Y:S01]  /*6450*/  F2FP.F16.F32.PACK_AB R110, RZ, R110 ;  /* 0x0000006eff6e723e */ /* 0x000fe200000000ff */
[-C--:B------:R-:W-:Y:S01]  /*6460*/  FMUL R102, R102, R112.reuse ;  /* 0x0000007066667220 */ /* 0x080fe20000400000 */
[----:B------:R0:W-:Y:S01]  /*6470*/  @P5 STG.E.U16 desc[UR36][R6.64+0x10], R108 ;  /* 0x0000106c06005986 */ /* 0x0001e2000c101524 */
[----:B------:R-:W-:Y:S01]  /*6480*/  ISETP.GT.AND P5, PT, R0, RZ, P1 ;  /* 0x000000ff0000720c */ /* 0x000fe20000fa4270 */
[-C--:B------:R-:W-:Y:S01]  /*6490*/  FMUL R103, R103, R112.reuse ;  /* 0x0000007067677220 */ /* 0x080fe20000400000 */
[----:B------:R-:W-:Y:S01]  /*64a0*/  F2FP.F16.F32.PACK_AB R111, RZ, R111 ;  /* 0x0000006fff6f723e */ /* 0x000fe200000000ff */
[----:B------:R-:W-:Y:S01]  /*64b0*/  FMUL R88, R88, R112 ;  /* 0x0000007058587220 */ /* 0x000fe20000400000 */
[----:B------:R-:W-:Y:S01]  /*64c0*/  F2FP.F16.F32.PACK_AB R96, RZ, R96 ;  /* 0x00000060ff60723e */ /* 0x000fe200000000ff */
[-C--:B------:R-:W-:Y:S01]  /*64d0*/  FMUL R89, R89, R112.reuse ;  /* 0x0000007059597220 */ /* 0x080fe20000400000 */
[----:B------:R-:W-:Y:S01]  /*64e0*/  F2FP.F16.F32.PACK_AB R97, RZ, R97 ;  /* 0x00000061ff61723e */ /* 0x000fe200000000ff */
[-C--:B------:R-:W-:Y:S01]  /*64f0*/  FMUL R90, R90, R112.reuse ;  /* 0x000000705a5a7220 */ /* 0x080fe20000400000 */
[----:B------:R-:W-:Y:S01]  /*6500*/  ISETP.GT.AND P1, PT, R0, 0x8, P1 ;  /* 0x000000080000780c */ /* 0x000fe20000f24270 */
[----:B------:R-:W-:Y:S01]  /*6510*/  FMUL R91, R91, R112 ;  /* 0x000000705b5b7220 */ /* 0x000fe20000400000 */
[----:B------:R-:W-:Y:S01]  /*6520*/  F2FP.F16.F32.PACK_AB R98, RZ, R98 ;  /* 0x00000062ff62723e */ /* 0x000fe200000000ff */
[--C-:B0-----:R-:W-:Y:S01]  /*6530*/  @P4 IMAD.MOV.U32 R6, RZ, RZ, R10.reuse ;  /* 0x000000ffff064224 */ /* 0x101fe200078e000a */
[----:B------:R-:W-:Y:S01]  /*6540*/  F2FP.F16.F32.PACK_AB R99, RZ, R99 ;  /* 0x00000063ff63723e */ /* 0x000fe200000000ff */
[--C-:B------:R-:W-:Y:S01]  /*6550*/  @P4 IMAD.MOV.U32 R7, RZ, RZ, R11.reuse ;  /* 0x000000ffff074224 */ /* 0x100fe200078e000b */
[----:B------:R-:W-:Y:S01]  /*6560*/  F2FP.F16.F32.PACK_AB R100, RZ, R100 ;  /* 0x00000064ff64723e */ /* 0x000fe200000000ff */
[-C--:B------:R-:W-:Y:S01]  /*6570*/  FMUL R92, R92, R112.reuse ;  /* 0x000000705c5c7220 */ /* 0x080fe20000400000 */
[----:B------:R-:W-:Y:S01]  /*6580*/  F2FP.F16.F32.PACK_AB R101, RZ, R101 ;  /* 0x00000065ff65723e */ /* 0x000fe200000000ff */
[-C--:B------:R-:W-:Y:S01]  /*6590*/  FMUL R93, R93, R112.reuse ;  /* 0x000000705d5d7220 */ /* 0x080fe20000400000 */
[----:B------:R0:W-:Y:S01]  /*65a0*/  @P4 STG.E.U16 desc[UR36][R6.64+0x12], R109 ;  /* 0x0000126d06004986 */ /* 0x0001e2000c101524 */
[----:B------:R-:W-:Y:S01]  /*65b0*/  ISETP.GT.AND P4, PT, R0, RZ, P0 ;  /* 0x000000ff0000720c */ /* 0x000fe20000784270 */
[----:B------:R-:W-:Y:S01]  /*65c0*/  FMUL R94, R94, R112 ;  /* 0x000000705e5e7220 */ /* 0x000fe20000400000 */
[----:B------:R-:W-:Y:S01]  /*65d0*/  F2FP.F16.F32.PACK_AB R102, RZ, R102 ;  /* 0x00000066ff66723e */ /* 0x000fe200000000ff */
[----:B------:R-:W-:Y:S01]  /*65e0*/  @P2 STG.E.U16 desc[UR36][R4.64+0x10], R110 ;  /* 0x0000106e04002986 */ /* 0x000fe2000c101524 */
[----:B------:R-:W-:Y:S01]  /*65f0*/  ISETP.GT.AND P2, PT, R3, 0x18, PT ;  /* 0x000000180300780c */ /* 0x000fe20003f44270 */
[-C--:B------:R-:W-:Y:S01]  /*6600*/  FMUL R95, R95, R112.reuse ;  /* 0x000000705f5f7220 */ /* 0x080fe20000400000 */
[----:B------:R-:W-:Y:S01]  /*6610*/  F2FP.F16.F32.PACK_AB R103, RZ, R103 ;  /* 0x00000067ff67723e */ /* 0x000fe200000000ff */
[----:B------:R-:W-:Y:S01]  /*6620*/  @P3 STG.E.U16 desc[UR36][R4.64+0x12], R111 ;  /* 0x0000126f04003986 */ /* 0x000fe2000c101524 */
[----:B------:R-:W-:Y:S01]  /*6630*/  ISETP.GT.AND P3, PT, R0, 0x8, P0 ;  /* 0x000000080000780c */ /* 0x000fe20000764270 */
[----:B------:R-:W-:Y:S01]  /*6640*/  FMUL R80, R80, R112 ;  /* 0x0000007050507220 */ /* 0x000fe20000400000 */
[----:B------:R-:W-:Y:S01]  /*6650*/  ISETP.GT.AND P0, PT, R3, 0x19, PT ;  /* 0x000000190300780c */ /* 0x000fe20003f04270 */
[--C-:B0-----:R-:W-:Y:S01]  /*6660*/  @P5 IMAD.MOV.U32 R6, RZ, RZ, R10.reuse ;  /* 0x000000ffff065224 */ /* 0x101fe200078e000a */
[----:B------:R-:W-:Y:S01]  /*6670*/  F2FP.F16.F32.PACK_AB R88, RZ, R88 ;  /* 0x00000058ff58723e */ /* 0x000fe200000000ff */
[--C-:B------:R-:W-:Y:S01]  /*6680*/  @P5 IMAD.MOV.U32 R7, RZ, RZ, R11.reuse ;  /* 0x000000ffff075224 */ /* 0x100fe200078e000b */
[----:B------:R-:W-:Y:S01]  /*6690*/  F2FP.F16.F32.PACK_AB R89, RZ, R89 ;  /* 0x00000059ff59723e */ /* 0x000fe200000000ff */
        /* <DEDUP_REMOVED lines=11> */
[----:B------:R-:W-:Y:S01]  /*6750*/  FMUL R86, R86, R112 ;  /* 0x0000007056567220 */ /* 0x000fe20000400000 */
[----:B------:R-:W-:Y:S01]  /*6760*/  F2FP.F16.F32.PACK_AB R94, RZ, R94 ;  /* 0x0000005eff5e723e */ /* 0x000fe200000000ff */
[----:B------:R-:W-:Y:S01]  /*6770*/  FMUL R87, R87, R112 ;  /* 0x0000007057577220 */ /* 0x000fe20000400000 */
[----:B------:R-:W-:Y:S01]  /*6780*/  F2FP.F16.F32.PACK_AB R95, RZ, R95 ;  /* 0x0000005fff5f723e */ /* 0x000fe200000000ff */
        /* <DEDUP_REMOVED lines=11> */
[----:B------:R-:W-:Y:S01]  /*6840*/  @P1 STG.E.U16 desc[UR36][R4.64+0x20], R98 ;  /* 0x0000206204001986 */ /* 0x000fe2000c101524 */
[C---:B------:R-:W-:Y:S01]  /*6850*/  ISETP.GT.AND P1, PT, R0.reuse, 0x8, P2 ;  /* 0x000000080000780c */ /* 0x040fe20001724270 */
[-C--:B------:R-:W-:Y:S01]  /*6860*/  FMUL R75, R75, R112.reuse ;  /* 0x000000704b4b7220 */ /* 0x080fe20000400000 */
[C---:B------:R-:W-:Y:S01]  /*6870*/  ISETP.GT.AND P2, PT, R3.reuse, 0x20, PT ;  /* 0x000000200300780c */ /* 0x040fe20003f44270 */
        /* <DEDUP_REMOVED lines=156> */
[----:B0-----:R-:W-:Y:S01]  /*7240*/  @P5 IMAD.MOV.U32 R6, RZ, RZ, R10 ;  /* 0x000000ffff065224 */ /* 0x001fe200078e000a */
[----:B------:R-:W-:Y:S01]  /*7250*/  F2FP.F16.F32.PACK_AB R36, RZ, R36 ;  /* 0x00000024ff24723e */ /* 0x000fe200000000ff */
[----:B------:R-:W-:Y:S01]  /*7260*/  @P5 IMAD.MOV.U32 R7, RZ, RZ, R11 ;  /* 0x000000ffff075224 */ /* 0x000fe200078e000b */
[----:B------:R-:W-:Y:S01]  /*7270*/  F2FP.F16.F32.PACK_AB R37, RZ, R37 ;  /* 0x00000025ff25723e */ /* 0x000fe200000000ff */
[----:B------:R-:W-:Y:S01]  /*7280*/  FMUL R29, R29, R112 ;  /* 0x000000701d1d7220 */ /* 0x000fe20000400000 */
[----:B------:R-:W-:Y:S01]  /*7290*/  F2FP.F16.F32.PACK_AB R38, RZ, R38 ;  /* 0x00000026ff26723e */ /* 0x000fe200000000ff */
[-C--:B------:R-:W-:Y:S01]  /*72a0*/  FMUL R30, R30, R112.reuse ;  /* 0x000000701e1e7220 */ /* 0x080fe20000400000 */
[----:B------:R0:W-:Y:S01]  /*72b0*/  @P5 STG.E.U16 desc[UR36][R6.64+0x70], R84 ;  /* 0x0000705406005986 */ /* 0x0001e2000c101524 */
[----:B------:R-:W-:Y:S01]  /*72c0*/  ISETP.GT.AND P5, PT, R0, RZ, P2 ;  /* 0x000000ff0000720c */ /* 0x000fe200017a4270 */
[----:B------:R-:W-:Y:S01]  /*72d0*/  FMUL R31, R31, R112 ;  /* 0x000000701f1f7220 */ /* 0x000fe20000400000 */
[----:B------:R-:W-:-:S02]  /*72e0*/  F2FP.F16.F32.PACK_AB R39, RZ, R39 ;  /* 0x00000027ff27723e */ /* 0x000fc400000000ff */
[----:B------:R-:W-:Y:S02]  /*72f0*/  F2FP.F16.F32.PACK_AB R24, RZ, R24 ;  /* 0x00000018ff18723e */ /* 0x000fe400000000ff */
[----:B------:R-:W-:Y:S02]  /*7300*/  F2FP.F16.F32.PACK_AB R25, RZ, R25 ;  /* 0x00000019ff19723e */ /* 0x000fe400000000ff */
[----:B------:R-:W-:Y:S02]  /*7310*/  F2FP.F16.F32.PACK_AB R26, RZ, R26 ;  /* 0x0000001aff1a723e */ /* 0x000fe400000000ff */
[----:B------:R-:W-:Y:S01]  /*7320*/  F2FP.F16.F32.PACK_AB R27, RZ, R27 ;  /* 0x0000001bff1b723e */ /* 0x000fe200000000ff */
[----:B0-----:R-:W-:Y:S01]  /*7330*/  @P4 IMAD.MOV.U32 R6, RZ, RZ, R10 ;  /* 0x000000ffff064224 */ /* 0x001fe200078e000a */
[----:B------:R-:W-:Y:S01]  /*7340*/  F2FP.F16.F32.PACK_AB R28, RZ, R28 ;  /* 0x0000001cff1c723e */ /* 0x000fe200000000ff */
[----:B------:R-:W-:Y:S01]  /*7350*/  @P4 IMAD.MOV.U32 R7, RZ, RZ, R11 ;  /* 0x000000ffff074224 */ /* 0x000fe200078e000b */
[----:B------:R-:W-:-:S02]  /*7360*/  F2FP.F16.F32.PACK_AB R29, RZ, R29 ;  /* 0x0000001dff1d723e */ /* 0x000fc400000000ff */
[----:B------:R-:W-:Y:S02]  /*7370*/  F2FP.F16.F32.PACK_AB R30, RZ, R30 ;  /* 0x0000001eff1e723e */ /* 0x000fe400000000ff */
[----:B------:R0:W-:Y:S01]  /*7380*/  @P4 STG.E.U16 desc[UR36][R6.64+0x72], R85 ;  /* 0x0000725506004986 */ /* 0x0001e2000c101524 */
[C---:B------:R-:W-:Y:S02]  /*7390*/  ISETP.GT.AND P4, PT, R0.reuse, RZ, P0 ;  /* 0x000000ff0000720c */ /* 0x040fe40000784270 */
[----:B------:R-:W-:Y:S01]  /*73a0*/  F2FP.F16.F32.PACK_AB R31, RZ, R31 ;  /* 0x0000001fff1f723e */ /* 0x000fe200000000ff */
[----:B------:R-:W-:Y:S01]  /*73b0*/  @P1 STG.E.U16 desc[UR36][R4.64+0x70], R86 ;  /* 0x0000705604001986 */ /* 0x000fe2000c101524 */
[C---:B------:R-:W-:Y:S02]  /*73c0*/  ISETP.GT.AND P1, PT, R0.reuse, 0x8, P2 ;  /* 0x000000080000780c */ /* 0x040fe40001724270 */
[----:B------:R-:W-:Y:S01]  /*73d0*/  ISETP.GT.AND P2, PT, R3, 0x48, PT ;  /* 0x000000480300780c */ /* 0x000fe20003f44270 */
[----:B------:R-:W-:Y:S01]  /*73e0*/  @P3 STG.E.U16 desc[UR36][R4.64+0x72], R87 ;  /* 0x0000725704003986 */ /* 0x000fe2000c101524 */
[----:B------:R-:W-:-:S02]  /*73f0*/  ISETP.GT.AND P3, PT, R0, 0x8, P0 ;  /* 0x000000080000780c */ /* 0x000fc40000764270 */
[----:B------:R-:W-:Y:S01]  /*7400*/  ISETP.GT.AND P0, PT, R3, 0x49, PT ;  /* 0x000000490300780c */ /* 0x000fe20003f04270 */
[----:B0-----:R-:W-:Y:S02]  /*7410*/  @P5 IMAD.MOV.U32 R6, RZ, RZ, R10 ;  /* 0x000000ffff065224 */ /* 0x001fe400078e000a */
[----:B------:R-:W-:-:S05]  /*7420*/  @P5 IMAD.MOV.U32 R7, RZ, RZ, R11 ;  /* 0x000000ffff075224 */ /* 0x000fca00078e000b */
[----:B------:R0:W-:Y:S01]  /*7430*/  @P5 STG.E.U16 desc[UR36][R6.64+0x80], R72 ;  /* 0x0000804806005986 */ /* 0x0001e2000c101524 */
[----:B------:R-:W-:Y:S01]  /*7440*/  ISETP.GT.AND P5, PT, R0, RZ, P2 ;  /* 0x000000ff0000720c */ /* 0x000fe200017a4270 */
[----:B0-----:R-:W-:Y:S02]  /*7450*/  @P4 IMAD.MOV.U32 R6, RZ, RZ, R10 ;  /* 0x000000ffff064224 */ /* 0x001fe400078e000a */
[----:B------:R-:W-:-:S05]  /*7460*/  @P4 IMAD.MOV.U32 R7, RZ, RZ, R11 ;  /* 0x000000ffff074224 */ /* 0x000fca00078e000b */
[----:B------:R0:W-:Y:S01]  /*7470*/  @P4 STG.E.U16 desc[UR36][R6.64+0x82], R73 ;  /* 0x0000824906004986 */ /* 0x0001e2000c101524 */
[----:B------:R-:W-:-:S03]  /*7480*/  ISETP.GT.AND P4, PT, R0, RZ, P0 ;  /* 0x000000ff0000720c */ /* 0x000fc60000784270 */
[----:B------:R-:W-:Y:S01]  /*7490*/  @P1 STG.E.U16 desc[UR36][R4.64+0x80], R74 ;  /* 0x0000804a04001986 */ /* 0x000fe2000c101524 */
[C---:B------:R-:W-:Y:S02]  /*74a0*/  ISETP.GT.AND P1, PT, R0.reuse, 0x8, P2 ;  /* 0x000000080000780c */ /* 0x040fe40001724270 */
[C---:B------:R-:W-:Y:S01]  /*74b0*/  ISETP.GT.AND P2, PT, R3.reuse, 0x50, PT ;  /* 0x000000500300780c */ /* 0x040fe20003f44270 */
[----:B------:R-:W-:Y:S01]  /*74c0*/  @P3 STG.E.U16 desc[UR36][R4.64+0x82], R75 ;  /* 0x0000824b04003986 */ /* 0x000fe2000c101524 */
[----:B------:R-:W-:Y:S02]  /*74d0*/  ISETP.GT.AND P3, PT, R0, 0x8, P0 ;  /* 0x000000080000780c */ /* 0x000fe40000764270 */
        /* <DEDUP_REMOVED lines=102> */
[C---:B------:R-:W-:Y:S02]  /*7b40*/  ISETP.GT.AND P5, PT, R0.reuse, RZ, P2 ;  /* 0x000000ff0000720c */ /* 0x040fe400017a4270 */
[----:B------:R-:W-:Y:S01]  /*7b50*/  ISETP.GT.AND P2, PT, R0, 0x8, P2 ;  /* 0x000000080000780c */ /* 0x000fe20001744270 */
[----:B0-----:R-:W-:Y:S02]  /*7b60*/  @P4 IMAD.MOV.U32 R6, RZ, RZ, R10 ;  /* 0x000000ffff064224 */ /* 0x001fe400078e000a */
[----:B------:R-:W-:-:S05]  /*7b70*/  @P4 IMAD.MOV.U32 R7, RZ, RZ, R11 ;  /* 0x000000ffff074224 */ /* 0x000fca00078e000b */
[----:B------:R0:W-:Y:S01]  /*7b80*/  @P4 STG.E.U16 desc[UR36][R6.64+0x102], R41 ;  /* 0x0001022906004986 */ /* 0x0001e2000c101524 */
[C---:B------:R-:W-:Y:S02]  /*7b90*/  ISETP.GT.AND P4, PT, R0.reuse, RZ, P0 ;  /* 0x000000ff0000720c */ /* 0x040fe40000784270 */
[----:B------:R-:W-:Y:S01]  /*7ba0*/  ISETP.GT.AND P0, PT, R0, 0x8, P0 ;  /* 0x000000080000780c */ /* 0x000fe20000704270 */
[----:B------:R-:W-:Y:S01]  /*7bb0*/  @P1 STG.E.U16 desc[UR36][R4.64+0x100], R42 ;  /* 0x0001002a04001986 */ /* 0x000fe2000c101524 */
[----:B------:R-:W-:-:S03]  /*7bc0*/  ISETP.GT.AND P1, PT, R3, 0x91, PT ;  /* 0x000000910300780c */ /* 0x000fc60003f24270 */
[----:B------:R-:W-:Y:S01]  /*7bd0*/  @P3 STG.E.U16 desc[UR36][R4.64+0x102], R43 ;  /* 0x0001022b04003986 */ /* 0x000fe2000c101524 */
        /* <DEDUP_REMOVED lines=9> */
[----:B------:R-:W-:Y:S04]  /*7c70*/  @P2 STG.E.U16 desc[UR36][R4.64+0x110], R46 ;  /* 0x0001102e04002986 */ /* 0x000fe8000c101524 */
[----:B------:R-:W-:Y:S01]  /*7c80*/  @P0 STG.E.U16 desc[UR36][R4.64+0x112], R47 ;  /* 0x0001122f04000986 */ /* 0x000fe2000c101524 */
[----:B------:R-:W-:Y:S01]  /*7c90*/  ISETP.GT.AND P0, PT, R0, 0x8, P3 ;  /* 0x000000080000780c */ /* 0x000fe20001f04270 */
[----:B0-----:R-:W-:Y:S02]  /*7ca0*/  @P5 IMAD.MOV.U32 R6, RZ, RZ, R10 ;  /* 0x000000ffff065224 */ /* 0x001fe400078e000a */
[----:B------:R-:W-:-:S05]  /*7cb0*/  @P5 IMAD.MOV.U32 R7, RZ, RZ, R11 ;  /* 0x000000ffff075224 */ /* 0x000fca00078e000b */
[----:B------:R0:W-:Y:S01]  /*7cc0*/  @P5 STG.E.U16 desc[UR36][R6.64+0x120], R32 ;  /* 0x0001202006005986 */ /* 0x0001e2000c101524 */
[----:B------:R-:W-:Y:S02]  /*7cd0*/  ISETP.GT.AND P5, PT, R0, 0x8, P1 ;  /* 0x000000080000780c */ /* 0x000fe40000fa4270 */
[----:B------:R-:W-:-:S04]  /*7ce0*/  ISETP.GT.AND P1, PT, R3, 0x99, PT ;  /* 0x000000990300780c */ /* 0x000fc80003f24270 */
[----:B------:R-:W-:Y:S01]  /*7cf0*/  ISETP.GT.AND P3, PT, R0, RZ, P1 ;  /* 0x000000ff0000720c */ /* 0x000fe20000f64270 */
[----:B0-----:R-:W-:Y:S02]  /*7d00*/  @P4 IMAD.MOV.U32 R6, RZ, RZ, R10 ;  /* 0x000000ffff064224 */ /* 0x001fe400078e000a */
[----:B------:R-:W-:-:S05]  /*7d10*/  @P4 IMAD.MOV.U32 R7, RZ, RZ, R11 ;  /* 0x000000ffff074224 */ /* 0x000fca00078e000b */
[----:B------:R0:W-:Y:S01]  /*7d20*/  @P4 STG.E.U16 desc[UR36][R6.64+0x122], R33 ;  /* 0x0001222106004986 */ /* 0x0001e2000c101524 */
[----:B------:R-:W-:-:S03]  /*7d30*/  ISETP.GT.AND P4, PT, R3, 0x98, PT ;  /* 0x000000980300780c */ /* 0x000fc60003f84270 */
[----:B------:R-:W-:Y:S01]  /*7d40*/  @P0 STG.E.U16 desc[UR36][R4.64+0x120], R34 ;  /* 0x0001202204000986 */ /* 0x000fe2000c101524 */
[C---:B------:R-:W-:Y:S02]  /*7d50*/  ISETP.GT.AND P2, PT, R0.reuse, RZ, P4 ;  /* 0x000000ff0000720c */ /* 0x040fe40002744270 */
[C---:B------:R-:W-:Y:S01]  /*7d60*/  ISETP.GT.AND P4, PT, R0.reuse, 0x8, P4 ;  /* 0x000000080000780c */ /* 0x040fe20002784270 */
[----:B------:R-:W-:Y:S01]  /*7d70*/  @P5 STG.E.U16 desc[UR36][R4.64+0x122], R35 ;  /* 0x0001222304005986 */ /* 0x000fe2000c101524 */
[----:B------:R-:W-:Y:S02]  /*7d80*/  ISETP.GT.AND P5, PT, R0, 0x8, P1 ;  /* 0x000000080000780c */ /* 0x000fe40000fa4270 */
[C---:B------:R-:W-:Y:S02]  /*7d90*/  ISETP.GT.AND P0, PT, R3.reuse, 0xa1, PT ;  /* 0x000000a10300780c */ /* 0x040fe40003f04270 */
[----:B------:R-:W-:-:S05]  /*7da0*/  ISETP.GT.AND P1, PT, R3, 0xa9, PT ;  /* 0x000000a90300780c */ /* 0x000fca0003f24270 */
[----:B0-----:R-:W-:Y:S02]  /*7db0*/  @P2 IMAD.MOV.U32 R6, RZ, RZ, R10 ;  /* 0x000000ffff062224 */ /* 0x001fe400078e000a */
[----:B------:R-:W-:-:S05]  /*7dc0*/  @P2 IMAD.MOV.U32 R7, RZ, RZ, R11 ;  /* 0x000000ffff072224 */ /* 0x000fca00078e000b */
[----:B------:R0:W-:Y:S01]  /*7dd0*/  @P2 STG.E.U16 desc[UR36][R6.64+0x130], R36 ;  /* 0x0001302406002986 */ /* 0x0001e2000c101524 */
[----:B------:R-:W-:Y:S01]  /*7de0*/  ISETP.GT.AND P2, PT, R3, 0xa8, PT ;  /* 0x000000a80300780c */ /* 0x000fe20003f44270 */
        /* <DEDUP_REMOVED lines=8> */
[C---:B------:R-:W-:Y:S02]  /*7e70*/  ISETP.GT.AND P5, PT, R0.reuse, RZ, P0 ;  /* 0x000000ff0000720c */ /* 0x040fe400007a4270 */
[----:B------:R-:W-:-:S07]  /*7e80*/  ISETP.GT.AND P0, PT, R0, 0x8, P0 ;  /* 0x000000080000780c */ /* 0x000fce0000704270 */
        /* <DEDUP_REMOVED lines=10> */
[----:B------:R-:W-:Y:S04]  /*7f30*/  @P3 STG.E.U16 desc[UR36][R4.64+0x140], R26 ;  /* 0x0001401a04003986 */ /* 0x000fe8000c101524 */
[----:B------:R-:W-:Y:S06]  /*7f40*/  @P0 STG.E.U16 desc[UR36][R4.64+0x142], R27 ;  /* 0x0001421b04000986 */ /* 0x000fec000c101524 */
[----:B0-----:R-:W-:-:S02]  /*7f50*/  @P5 IMAD.MOV.U32 R6, RZ, RZ, R10 ;  /* 0x000000ffff065224 */ /* 0x001fc400078e000a */
[----:B------:R-:W-:-:S05]  /*7f60*/  @P5 IMAD.MOV.U32 R7, RZ, RZ, R11 ;  /* 0x000000ffff075224 */ /* 0x000fca00078e000b */
[----:B------:R0:W-:Y:S04]  /*7f70*/  @P5 STG.E.U16 desc[UR36][R6.64+0x150], R28 ;  /* 0x0001501c06005986 */ /* 0x0001e8000c101524 */
[----:B------:R1:W-:Y:S04]  /*7f80*/  @P4 STG.E.U16 desc[UR36][R10.64+0x152], R29 ;  /* 0x0001521d0a004986 */ /* 0x0003e8000c101524 */
[----:B------:R1:W-:Y:S01]  /*7f90*/  @P2 STG.E.U16 desc[UR36][R4.64+0x150], R30 ;  /* 0x0001501e04002986 */ /* 0x0003e2000c101524 */
[----:B0-----:R-:W-:Y:S02]  /*7fa0*/  @P1 IMAD.MOV.U32 R6, RZ, RZ, R4 ;  /* 0x000000ffff061224 */ /* 0x001fe400078e0004 */
[----:B------:R-:W-:-:S05]  /*7fb0*/  @P1 IMAD.MOV.U32 R7, RZ, RZ, R5 ;  /* 0x000000ffff071224 */ /* 0x000fca00078e0005 */
[----:B------:R1:W-:Y:S02]  /*7fc0*/  @P1 STG.E.U16 desc[UR36][R6.64+0x152], R31 ;  /* 0x0001521f06001986 */ /* 0x0003e4000c101524 */
.L_x_203:
[----:B------:R-:W-:Y:S05]  /*7fd0*/  BSYNC B0 ;  /* 0x0000000000007941 */ /* 0x000fea0003800000 */
.L_x_29:
[----:B------:R-:W-:Y:S01]  /*7fe0*/  ULDC UR4, c[0x0][0xc] ;  /* 0x0000030000047ab9 */ /* 0x000fe20000000800 */
[----:B------:R-:W-:Y:S01]  /*7ff0*/  ULDC UR5, c[0x0][0x10] ;  /* 0x0000040000057ab9 */ /* 0x000fe20000000800 */
[----:B0-----:R-:W0:Y:S01]  /*8000*/  LDC R3, c[0x0][0x14] ;  /* 0x00000500ff037b82 */ /* 0x001e220000000800 */
[----:B------:R-:W-:Y:S01]  /*8010*/  UIMAD.WIDE.U32 UR4, UR4, UR5, URZ ;  /* 0x00000005040472a5 */ /* 0x000fe2000f8e003f */
[----:B------:R-:W-:Y:S01]  /*8020*/  PRMT R0, RZ, 0x7610, R0 ;  /* 0x00007610ff007816 */ /* 0x000fe20000000000 */
[----:B------:R-:W-:Y:S02]  /*8030*/  IMAD.MOV.U32 R115, RZ, RZ, -0x1 ;  /* 0xffffffffff737424 */ /* 0x000fe400078e00ff */
[----:B------:R-:W-:Y:S02]  /*8040*/  IMAD.MOV.U32 R23, RZ, RZ, -0x1 ;  /* 0xffffffffff177424 */ /* 0x000fe400078e00ff */
[----:B0-----:R-:W-:-:S04]  /*8050*/  IMAD.WIDE.U32 R16, R3, UR4, R16 ;  /* 0x0000000403107c25 */ /* 0x001fc8000f8e0010 */
[----:B------:R-:W-:Y:S01]  /*8060*/  IMAD R3, R3, UR5, RZ ;  /* 0x0000000503037c24 */ /* 0x000fe2000f8e02ff */
[----:B------:R-:W-:Y:S02]  /*8070*/  ULDC.64 UR4, c[0x0][0x650] ;  /* 0x0001940000047ab9 */ /* 0x000fe40000000a00 */
[----:B------:R-:W-:Y:S01]  /*8080*/  ISETP.GE.U32.AND P0, PT, R16, UR4, PT ;  /* 0x0000000410007c0c */ /* 0x000fe2000bf06070 */
[----:B------:R-:W-:-:S05]  /*8090*/  IMAD.IADD R17, R17, 0x1, R3 ;  /* 0x0000000111117824 */ /* 0x000fca00078e0203 */
[----:B------:R-:W-:-:S13]  /*80a0*/  ISETP.GE.U32.AND.EX P0, PT, R17, UR5, PT, P0 ;  /* 0x0000000511007c0c */ /* 0x000fda000bf06100 */
[----:B------:R-:W-:Y:S05]  /*80b0*/  @P0 BRA `(.L_x_204) ;  /* 0x0000000400640947 */ /* 0x000fea0003800000 */
[----:B------:R-:W0:Y:S01]  /*80c0*/  S2R R12, SR_CTAID.X ;  /* 0x00000000000c7919 */ /* 0x000e220000002500 */
[----:B-1----:R-:W1:Y:S01]  /*80d0*/  LDC.64 R10, c[0x0][0x628] ;  /* 0x00018a00ff0a7b82 */ /* 0x002e620000000a00 */
[----:B------:R-:W-:Y:S01]  /*80e0*/  ULDC UR4, c[0x0][0x150] ;  /* 0x0000540000047ab9 */ /* 0x000fe20000000800 */
[----:B------:R-:W-:Y:S01]  /*80f0*/  IMAD.MOV.U32 R8, RZ, RZ, R16 ;  /* 0x000000ffff087224 */ /* 0x000fe200078e0010 */
[----:B------:R-:W0:Y:S01]  /*8100*/  S2R R24, SR_CTAID.Y ;  /* 0x0000000000187919 */ /* 0x000e220000002600 */
[----:B------:R-:W-:-:S04]  /*8110*/  IMAD.MOV.U32 R9, RZ, RZ, R17 ;  /* 0x000000ffff097224 */ /* 0x000fc800078e0011 */
[----:B------:R-:W2:Y:S08]  /*8120*/  LDC R21, c[0x0][0x144] ;  /* 0x00005100ff157b82 */ /* 0x000eb00000000800 */
[----:B------:R-:W2:Y:S08]  /*8130*/  LDC R0, c[0x0][0x630] ;  /* 0x00018c00ff007b82 */ /* 0x000eb00000000800 */
[----:B------:R-:W2:Y:S01]  /*8140*/  LDC.64 R14, c[0x0][0x620] ;  /* 0x00018800ff0e7b82 */ /* 0x000ea20000000a00 */
[----:B-1----:R-:W-:-:S04]  /*8150*/  ISETP.NE.U32.AND P0, PT, R10, RZ, PT ;  /* 0x000000ff0a00720c */ /* 0x002fc80003f05070 */
[----:B------:R-:W-:Y:S02]  /*8160*/  ISETP.NE.AND.EX P0, PT, R11, RZ, PT, P0 ;  /* 0x000000ff0b00720c */ /* 0x000fe40003f05300 */
[----:B0-----:R-:W-:-:S05]  /*8170*/  I2FP.F32.U32 R3, R12 ;  /* 0x0000000c00037245 */ /* 0x001fca0000201000 */
[----:B------:R-:W-:-:S04]  /*8180*/  FMUL R3, R3, UR4 ;  /* 0x0000000403037c20 */ /* 0x000fc80008400000 */
[----:B------:R0:W1:Y:S02]  /*8190*/  F2I.U32.TRUNC.NTZ R20, R3 ;  /* 0x0000000300147305 */ /* 0x000064000020f000 */
[----:B------:R-:W-:Y:S05]  /*81a0*/  @!P0 BRA `(.L_x_205) ;  /* 0x0000000000288947 */ /* 0x000fea0003800000 */
[----:B0-----:R-:W0:Y:S02]  /*81b0*/  LDC R3, c[0x0][0x634] ;  /* 0x00018d00ff037b82 */ /* 0x001e240000000800 */
[----:B0-----:R-:W-:-:S05]  /*81c0*/  IADD3 R3, P0, R16, R3, RZ ;  /* 0x0000000310037210 */ /* 0x001fca0007f1e0ff */
[----:B------:R-:W-:-:S04]  /*81d0*/  IMAD.X R13, RZ, RZ, R17, P0 ;  /* 0x000000ffff0d7224 */ /* 0x000fc800000e0611 */
[----:B--234-:R-:W-:-:S04]  /*81e0*/  IMAD.WIDE.U32 R4, R13, R10, RZ ;  /* 0x0000000a0d047225 */ /* 0x01cfc800078e00ff */
[----:B------:R-:W-:-:S04]  /*81f0*/  IMAD.WIDE.U32 R6, P0, R3, R11, R4 ;  /* 0x0000000b03067225 */ /* 0x000fc80007800004 */
[----:B------:R-:W-:-:S04]  /*8200*/  IMAD.WIDE.U32 R4, R3, R10, RZ ;  /* 0x0000000a03047225 */ /* 0x000fc800078e00ff */
[----:B------:R-:W-:Y:S01]  /*8210*/  IMAD.X R9, RZ, RZ, RZ, P0 ;  /* 0x000000ffff097224 */ /* 0x000fe200000e06ff */
[----:B------:R-:W-:Y:S01]  /*8220*/  IADD3 RZ, P0, R5, R6, RZ ;  /* 0x0000000605ff7210 */ /* 0x000fe20007f1e0ff */
[----:B------:R-:W-:-:S04]  /*8230*/  IMAD.MOV.U32 R8, RZ, RZ, R7 ;  /* 0x000000ffff087224 */ /* 0x000fc800078e0007 */
[----:B------:R-:W-:-:S08]  /*8240*/  IMAD.WIDE.U32.X R8, R13, R11, R8, P0 ;  /* 0x0000000b0d087225 */ /* 0x000fd000000e0408 */
.L_x_205:
[----:B------:R-:W3:Y:S01]  /*8250*/  LDC.64 R28, c[0x0][0x640] ;  /* 0x00019000ff1c7b82 */ /* 0x000ee20000000a00 */
[-CC-:B--2---:R-:W-:Y:S01]  /*8260*/  SHF.R.U64 R23, R8, R0.reuse, R9.reuse ;  /* 0x0000000008177219 */ /* 0x184fe20000001209 */
[----:B-1----:R-:W-:Y:S01]  /*8270*/  IMAD.MOV R20, RZ, RZ, -R20 ;  /* 0x000000ffff147224 */ /* 0x002fe200078e0a14 */
[----:B------:R-:W-:Y:S01]  /*8280*/  SHF.R.U32.HI R0, RZ, R0, R9 ;  /* 0x00000000ff007219 */ /* 0x000fe20000011609 */
[----:B------:R-:W-:Y:S01]  /*8290*/  ULDC UR4, c[0x0][0x154] ;  /* 0x0000550000047ab9 */ /* 0x000fe20000000800 */
[----:B0-----:R-:W-:Y:S01]  /*82a0*/  IADD3 R3, P0, RZ, -R23, RZ ;  /* 0x80000017ff037210 */ /* 0x001fe20007f1e0ff */
[----:B------:R-:W-:Y:S02]  /*82b0*/  IMAD R21, R21, R20, R12 ;  /* 0x0000001415157224 */ /* 0x000fe400078e020c */
[----:B------:R-:W0:Y:S01]  /*82c0*/  LDC R6, c[0x0][0x618] ;  /* 0x00018600ff067b82 */ /* 0x000e220000000800 */
[----:B------:R-:W-:Y:S02]  /*82d0*/  IMAD.MOV.U32 R7, RZ, RZ, 0x1 ;  /* 0x00000001ff077424 */ /* 0x000fe400078e00ff */
[----:B---34-:R-:W-:-:S04]  /*82e0*/  IMAD.X R5, RZ, RZ, ~R0, P0 ;  /* 0x000000ffff057224 */ /* 0x018fc800000e0e00 */
[-C--:B------:R-:W-:Y:S01]  /*82f0*/  IMAD R0, R5, R14.reuse, RZ ;  /* 0x0000000e05007224 */ /* 0x080fe200078e02ff */
[----:B------:R-:W1:Y:S01]  /*8300*/  LDC R8, c[0x0][0x608] ;  /* 0x00018200ff087b82 */ /* 0x000e620000000800 */
[----:B------:R-:W-:-:S04]  /*8310*/  IMAD.WIDE.U32 R4, R3, R14, R16 ;  /* 0x0000000e03047225 */ /* 0x000fc800078e0010 */
[----:B------:R-:W-:Y:S01]  /*8320*/  IMAD R3, R3, R15, R0 ;  /* 0x0000000f03037224 */ /* 0x000fe200078e0200 */
[----:B------:R-:W-:Y:S02]  /*8330*/  I2FP.F32.U32 R0, R24 ;  /* 0x0000001800007245 */ /* 0x000fe40000201000 */
[----:B------:R-:W2:Y:S01]  /*8340*/  LDC R26, c[0x0][0x658] ;  /* 0x00019600ff1a7b82 */ /* 0x000ea20000000800 */
[----:B------:R-:W-:Y:S01]  /*8350*/  IMAD.IADD R3, R5, 0x1, R3 ;  /* 0x0000000105037824 */ /* 0x000fe200078e0203 */
[----:B------:R-:W-:Y:S01]  /*8360*/  ISETP.NE.U32.AND P0, PT, R28, RZ, PT ;  /* 0x000000ff1c00720c */ /* 0x000fe20003f05070 */
[----:B------:R-:W-:Y:S01]  /*8370*/  FMUL R0, R0, UR4 ;  /* 0x0000000400007c20 */ /* 0x000fe20008400000 */
[----:B------:R-:W-:Y:S02]  /*8380*/  IMAD.MOV.U32 R5, RZ, RZ, -0x1 ;  /* 0xffffffffff057424 */ /* 0x000fe400078e00ff */
[----:B------:R-:W-:Y:S01]  /*8390*/  ISETP.NE.AND.EX P0, PT, R29, RZ, PT, P0 ;  /* 0x000000ff1d00720c */ /* 0x000fe20003f05300 */
[----:B------:R3:W4:Y:S01]  /*83a0*/  F2I.U32.TRUNC.NTZ R13, R0 ;  /* 0x00000000000d7305 */ /* 0x000722000020f000 */
[----:B------:R-:W3:Y:S01]  /*83b0*/  LDC R15, c[0x0][0x148] ;  /* 0x00005200ff0f7b82 */ /* 0x000ee20000000800 */
[----:B0-----:R-:W-:-:S02]  /*83c0*/  SHF.R.U64 R12, R4, R6, R3 ;  /* 0x00000006040c7219 */ /* 0x001fc40000001203 */
[----:B------:R-:W-:-:S05]  /*83d0*/  SHF.R.U32.HI R3, RZ, R6, R3 ;  /* 0x00000006ff037219 */ /* 0x000fca0000011603 */
[----:B------:R-:W0:Y:S01]  /*83e0*/  LDC R20, c[0x0][0x600] ;  /* 0x00018000ff147b82 */ /* 0x000e220000000800 */
[-CC-:B-1----:R-:W-:Y:S02]  /*83f0*/  SHF.R.U64 R10, R12, R8.reuse, R3.reuse ;  /* 0x000000080c0a7219 */ /* 0x182fe40000001203 */
[----:B------:R-:W-:-:S05]  /*8400*/  SHF.R.U32.HI R3, RZ, R8, R3 ;  /* 0x00000008ff037219 */ /* 0x000fca0000011603 */
[----:B------:R-:W1:Y:S01]  /*8410*/  LDC R27, c[0x0][0x648] ;  /* 0x00019200ff1b7b82 */ /* 0x000e620000000800 */
[-C--:B--2---:R-:W-:Y:S02]  /*8420*/  SHF.L.U32 R4, R5, R26.reuse, RZ ;  /* 0x0000001a05047219 */ /* 0x084fe400000006ff */
[-CC-:B------:R-:W-:Y:S02]  /*8430*/  SHF.R.U64 R14, R10, R26.reuse, R3.reuse ;  /* 0x0000001a0a0e7219 */ /* 0x180fe40000001203 */
[----:B------:R-:W-:Y:S02]  /*8440*/  SHF.R.U32.HI R5, RZ, R26, R3 ;  /* 0x0000001aff057219 */ /* 0x000fe40000011603 */
[----:B------:R-:W-:Y:S01]  /*8450*/  LOP3.LUT R25, RZ, R4, RZ, 0x33, !PT ;  /* 0x00000004ff197212 */ /* 0x000fe200078e33ff */
[----:B------:R-:W2:Y:S01]  /*8460*/  LDC R30, c[0x0][0x638] ;  /* 0x00018e00ff1e7b82 */ /* 0x000ea20000000800 */
[----:B------:R-:W-:Y:S01]  /*8470*/  SHF.L.U32 R26, R7, R26, RZ ;  /* 0x0000001a071a7219 */ /* 0x000fe200000006ff */
[----:B------:R-:W-:-:S06]  /*8480*/  IMAD.MOV.U32 R4, RZ, RZ, R14 ;  /* 0x000000ffff047224 */ /* 0x000fcc00078e000e */
[----:B------:R-:W0:Y:S01]  /*8490*/  LDC R31, c[0x0][0x610] ;  /* 0x00018400ff1f7b82 */ /* 0x000e220000000800 */
[----:B----4-:R-:W-:Y:S05]  /*84a0*/  @!P0 BRA `(.L_x_206) ;  /* 0x0000000000288947 */ /* 0x010fea0003800000 */
[----:B------:R-:W4:Y:S02]  /*84b0*/  LDC R3, c[0x0][0x64c] ;  /* 0x00019300ff037b82 */ /* 0x000f240000000800 */
[----:B----4-:R-:W-:-:S05]  /*84c0*/  IADD3 R3, P0, R14, R3, RZ ;  /* 0x000000030e037210 */ /* 0x010fca0007f1e0ff */
        /* <DEDUP_REMOVED lines=8> */
.L_x_206:
[----:B------:R-:W-:Y:S01]  /*8550*/  ISETP.NE.AND P0, PT, R2, 0x1, PT ;  /* 0x000000010200780c */ /* 0x000fe20003f05270 */
[----:B0-----:R-:W-:Y:S01]  /*8560*/  VIADD R7, R20, 0xffffffff ;  /* 0xffffffff14077836 */ /* 0x001fe20000000000 */
[----:B-1-3--:R-:W-:Y:S01]  /*8570*/  SHF.R.U64 R0, R4, R27, R5 ;  /* 0x0000001b04007219 */ /* 0x00afe20000001205 */
[----:B------:R-:W-:Y:S01]  /*8580*/  IMAD.MOV R13, RZ, RZ, -R13 ;  /* 0x000000ffff0d7224 */ /* 0x000fe200078e0a0d */
[----:B------:R-:W-:Y:S01]  /*8590*/  LOP3.LUT R5, R10, R25, RZ, 0xc0, !PT ;  /* 0x000000190a057212 */ /* 0x000fe200078ec0ff */
[----:B------:R-:W-:Y:S02]  /*85a0*/  IMAD.MOV.U32 R4, RZ, RZ, 0x1 ;  /* 0x00000001ff047424 */ /* 0x000fe400078e00ff */
[----:B------:R-:W-:Y:S02]  /*85b0*/  IMAD.MOV R3, RZ, RZ, -R0 ;  /* 0x000000ffff037224 */ /* 0x000fe400078e0a00 */
[----:B------:R-:W-:Y:S01]  /*85c0*/  IMAD R8, R26, R0, R5 ;  /* 0x000000001a087224 */ /* 0x000fe200078e0205 */
[----:B------:R-:W-:Y:S01]  /*85d0*/  LOP3.LUT R5, R12, R7, RZ, 0xc0, !PT ;  /* 0x000000070c057212 */ /* 0x000fe200078ec0ff */
[----:B--2---:R-:W-:-:S02]  /*85e0*/  IMAD R0, R3, R30, R14 ;  /* 0x0000001e03007224 */ /* 0x004fc400078e020e */
[----:B------:R-:W-:Y:S02]  /*85f0*/  @P0 IMAD R21, R15, R13, R24 ;  /* 0x0000000d0f150224 */ /* 0x000fe400078e0218 */
[----:B------:R-:W-:Y:S01]  /*8600*/  IMAD R3, R0, R20, R5 ;  /* 0x0000001400037224 */ /* 0x000fe200078e0205 */
[----:B------:R-:W-:Y:S01]  /*8610*/  PRMT R0, R4, 0x7610, R0 ;  /* 0x0000761004007816 */ /* 0x000fe20000000000 */
[----:B------:R-:W-:-:S05]  /*8620*/  IMAD R8, R8, R31, R21 ;  /* 0x0000001f08087224 */ /* 0x000fca00078e0215 */
[----:B------:R-:W-:Y:S02]  /*8630*/  SEL R115, R3, R8, !P0 ;  /* 0x0000000803737207 */ /* 0x000fe40004000000 */
[----:B------:R-:W-:-:S07]  /*8640*/  SEL R8, R8, R3, !P0 ;  /* 0x0000000308087207 */ /* 0x000fce0004000000 */
.L_x_204:
[----:B------:R-:W-:Y:S01]  /*8650*/  LOP3.LUT P0, RZ, R0, 0xff, RZ, 0xc0, !PT ;  /* 0x000000ff00ff7812 */ /* 0x000fe2000780c0ff */
[----:B------:R-:W-:-:S12]  /*8660*/  IMAD.MOV.U32 R114, RZ, RZ, R8 ;  /* 0x000000ffff727224 */ /* 0x000fd800078e0008 */
[----:B------:R-:W-:Y:S05]  /*8670*/  @P0 BRA `(.L_x_207) ;  /* 0xffffff8800d00947 */ /* 0x000fea000383ffff */
[----:B------:R-:W-:Y:S05]  /*8680*/  EXIT ;  /* 0x000000000000794d */ /* 0x000fea0003800000 */
.L_x_4:
[----:B0-----:R-:W-:Y:S01]  /*8690*/  ULDC.64 UR4, c[0x0][0x650] ;  /* 0x0001940000047ab9 */ /* 0x001fe20000000a00 */
        /* <DEDUP_REMOVED lines=25> */
.L_x_209:
[--C-:B------:R-:W-:Y:S01]  /*8830*/  SHF.R.U64 R12, R10, R14, R11.reuse ;  /* 0x0000000e0a0c7219 */ /* 0x100fe2000000120b */
[----:B------:R-:W0:Y:S01]  /*8840*/  LDC R22, c[0x0][0x618] ;  /* 0x00018600ff167b82 */ /* 0x000e220000000800 */
[----:B------:R-:W-:Y:S01]  /*8850*/  I2FP.F32.U32 R6, R4 ;  /* 0x0000000400067245 */ /* 0x000fe20000201000 */
[----:B------:R-:W-:Y:S01]  /*8860*/  ULDC UR4, c[0x0][0x150] ;  /* 0x0000540000047ab9 */ /* 0x000fe20000000800 */
[----:B------:R-:W-:Y:S02]  /*8870*/  SHF.R.U32.HI R5, RZ, R14, R11 ;  /* 0x0000000eff057219 */ /* 0x000fe4000001160b */
[----:B------:R-:W-:Y:S01]  /*8880*/  IADD3 R9, P0, RZ, -R12, RZ ;  /* 0x8000000cff097210 */ /* 0x000fe20007f1e0ff */
[----:B------:R-:W-:Y:S01]  /*8890*/  FMUL R11, R6, UR4 ;  /* 0x00000004060b7c20 */ /* 0x000fe20008400000 */
[----:B------:R-:W-:Y:S01]  /*88a0*/  ULDC UR4, c[0x0][0x154] ;  /* 0x0000550000047ab9 */ /* 0x000fe20000000800 */
[----:B------:R-:W1:Y:S02]  /*88b0*/  LDC.64 R24, c[0x0][0x640] ;  /* 0x00019000ff187b82 */ /* 0x000e640000000a00 */
[----:B------:R-:W-:-:S02]  /*88c0*/  IMAD.X R5, RZ, RZ, ~R5, P0 ;  /* 0x000000ffff057224 */ /* 0x000fc400000e0e05 */
[----:B------:R-:W2:Y:S01]  /*88d0*/  F2I.U32.TRUNC.NTZ R11, R11 ;  /* 0x0000000b000b7305 */ /* 0x000ea2000020f000 */
[----:B------:R-:W-:-:S03]  /*88e0*/  IMAD.WIDE.U32 R6, R9, R20, R16 ;  /* 0x0000001409067225 */ /* 0x000fc600078e0010 */
[----:B------:R-:W3:Y:S01]  /*88f0*/  LDC R13, c[0x0][0x144] ;  /* 0x00005100ff0d7b82 */ /* 0x000ee20000000800 */
[----:B------:R-:W-:-:S04]  /*8900*/  IMAD R8, R5, R20, RZ ;  /* 0x0000001405087224 */ /* 0x000fc800078e02ff */
[----:B------:R-:W-:Y:S02]  /*8910*/  IMAD R5, R9, R21, R8 ;  /* 0x0000001509057224 */ /* 0x000fe400078e0208 */
[----:B------:R-:W-:Y:S01]  /*8920*/  IMAD.MOV.U32 R8, RZ, RZ, -0x1 ;  /* 0xffffffffff087424 */ /* 0x000fe200078e00ff */
[----:B------:R-:W4:Y:S01]  /*8930*/  LDC R14, c[0x0][0x608] ;  /* 0x00018200ff0e7b82 */ /* 0x000f220000000800 */
[----:B------:R-:W-:Y:S01]  /*8940*/  IMAD.IADD R5, R7, 0x1, R5 ;  /* 0x0000000107057824 */ /* 0x000fe200078e0205 */
[----:B------:R-:W-:-:S04]  /*8950*/  I2FP.F32.U32 R7, R3 ;  /* 0x0000000300077245 */ /* 0x000fc80000201000 */
[-C--:B0-----:R-:W-:Y:S01]  /*8960*/  SHF.R.U64 R10, R6, R22.reuse, R5 ;  /* 0x00000016060a7219 */ /* 0x081fe20000001205 */
[----:B--2---:R-:W-:Y:S01]  /*8970*/  IMAD.MOV R6, RZ, RZ, -R11 ;  /* 0x000000ffff067224 */ /* 0x004fe200078e0a0b */
[----:B------:R-:W0:Y:S01]  /*8980*/  LDC R9, c[0x0][0x658] ;  /* 0x00019600ff097b82 */ /* 0x000e220000000800 */
[----:B-1----:R-:W-:Y:S01]  /*8990*/  ISETP.NE.U32.AND P0, PT, R24, RZ, PT ;  /* 0x000000ff1800720c */ /* 0x002fe20003f05070 */
[----:B------:R-:W-:Y:S01]  /*89a0*/  FMUL R7, R7, UR4 ;  /* 0x0000000407077c20 */ /* 0x000fe20008400000 */
[----:B------:R-:W-:Y:S02]  /*89b0*/  SHF.R.U32.HI R5, RZ, R22, R5 ;  /* 0x00000016ff057219 */ /* 0x000fe40000011605 */
[----:B------:R-:W-:-:S03]  /*89c0*/  ISETP.NE.AND.EX P0, PT, R25, RZ, PT, P0 ;  /* 0x000000ff1900720c */ /* 0x000fc60003f05300 */
[----:B------:R-:W1:Y:S01]  /*89d0*/  LDC R20, c[0x0][0x148] ;  /* 0x00005200ff147b82 */ /* 0x000e620000000800 */
[----:B---3--:R-:W-:Y:S02]  /*89e0*/  IMAD R23, R13, R6, R4 ;  /* 0x000000060d177224 */ /* 0x008fe400078e0204 */
[----:B------:R-:W-:-:S05]  /*89f0*/  IMAD.MOV.U32 R6, RZ, RZ, 0x1 ;  /* 0x00000001ff067424 */ /* 0x000fca00078e00ff */
[----:B------:R-:W2:Y:S01]  /*8a00*/  LDC R21, c[0x0][0x600] ;  /* 0x00018000ff157b82 */ /* 0x000ea20000000800 */
[-CC-:B----4-:R-:W-:Y:S02]  /*8a10*/  SHF.R.U64 R13, R10, R14.reuse, R5.reuse ;  /* 0x0000000e0a0d7219 */ /* 0x190fe40000001205 */
[----:B------:R-:W-:Y:S02]  /*8a20*/  SHF.R.U32.HI R4, RZ, R14, R5 ;  /* 0x0000000eff047219 */ /* 0x000fe40000011605 */
[----:B------:R3:W4:Y:S03]  /*8a30*/  F2I.U32.TRUNC.NTZ R14, R7 ;  /* 0x00000007000e7305 */ /* 0x000726000020f000 */
[----:B------:R-:W1:Y:S01]  /*8a40*/  LDC R26, c[0x0][0x648] ;  /* 0x00019200ff1a7b82 */ /* 0x000e620000000800 */
[-C--:B0-----:R-:W-:Y:S02]  /*8a50*/  SHF.R.U64 R15, R13, R9.reuse, R4 ;  /* 0x000000090d0f7219 */ /* 0x081fe40000001204 */
[----:B------:R-:W-:-:S02]  /*8a60*/  SHF.L.U32 R8, R8, R9, RZ ;  /* 0x0000000908087219 */ /* 0x000fc400000006ff */
[-C--:B------:R-:W-:Y:S01]  /*8a70*/  SHF.R.U32.HI R5, RZ, R9.reuse, R4 ;  /* 0x00000009ff057219 */ /* 0x080fe20000011604 */
[----:B------:R-:W-:Y:S01]  /*8a80*/  IMAD.MOV.U32 R4, RZ, RZ, R15 ;  /* 0x000000ffff047224 */ /* 0x000fe200078e000f */
[----:B------:R-:W-:Y:S01]  /*8a90*/  SHF.L.U32 R22, R6, R9, RZ ;  /* 0x0000000906167219 */ /* 0x000fe200000006ff */
[----:B------:R-:W0:Y:S01]  /*8aa0*/  LDC R27, c[0x0][0x638] ;  /* 0x00018e00ff1b7b82 */ /* 0x000e220000000800 */
[----:B------:R-:W-:-:S07]  /*8ab0*/  LOP3.LUT R28, RZ, R8, RZ, 0x33, !PT ;  /* 0x00000008ff1c7212 */ /* 0x000fce00078e33ff */
        /* <DEDUP_REMOVED lines=12> */
.L_x_210:
[----:B------:R-:W-:Y:S01]  /*8b80*/  ISETP.NE.AND P0, PT, R2, 0x1, PT ;  /* 0x000000010200780c */ /* 0x000fe20003f05270 */
[----:B--2---:R-:W-:Y:S01]  /*8b90*/  VIADD R7, R21, 0xffffffff ;  /* 0xffffffff15077836 */ /* 0x004fe20000000000 */
[----:B-1----:R-:W-:Y:S01]  /*8ba0*/  SHF.R.U64 R5, R4, R26, R5 ;  /* 0x0000001a04057219 */ /* 0x002fe20000001205 */
[----:B------:R-:W-:Y:S01]  /*8bb0*/  IMAD.MOV R14, RZ, RZ, -R14 ;  /* 0x000000ffff0e7224 */ /* 0x000fe200078e0a0e */
[----:B------:R-:W-:Y:S01]  /*8bc0*/  LOP3.LUT R4, R13, R28, RZ, 0xc0, !PT ;  /* 0x0000001c0d047212 */ /* 0x000fe200078ec0ff */
[----:B------:R-:W-:Y:S01]  /*8bd0*/  IMAD.MOV.U32 R8, RZ, RZ, R12 ;  /* 0x000000ffff087224 */ /* 0x000fe200078e000c */
[----:B------:R-:W-:Y:S01]  /*8be0*/  LOP3.LUT R10, R10, R7, RZ, 0xc0, !PT ;  /* 0x000000070a0a7212 */ /* 0x000fe200078ec0ff */
[----:B------:R-:W-:Y:S02]  /*8bf0*/  IMAD.MOV R6, RZ, RZ, -R5 ;  /* 0x000000ffff067224 */ /* 0x000fe400078e0a05 */
[----:B------:R-:W-:-:S04]  /*8c00*/  IMAD R4, R22, R5, R4 ;  /* 0x0000000516047224 */ /* 0x000fc800078e0204 */
[----:B------:R-:W-:Y:S02]  /*8c10*/  @P0 IMAD R23, R20, R14, R3 ;  /* 0x0000000e14170224 */ /* 0x000fe400078e0203 */
[----:B0-----:R-:W-:Y:S02]  /*8c20*/  IMAD R3, R6, R27, R15 ;  /* 0x0000001b06037224 */ /* 0x001fe400078e020f */
[----:B------:R-:W-:Y:S02]  /*8c30*/  IMAD R7, R4, R29, R23 ;  /* 0x0000001d04077224 */ /* 0x000fe400078e0217 */
[----:B------:R-:W-:Y:S02]  /*8c40*/  IMAD R4, R3, R21, R10 ;  /* 0x0000001503047224 */ /* 0x000fe400078e020a */
[----:B------:R-:W-:-:S03]  /*8c50*/  IMAD.MOV.U32 R6, RZ, RZ, 0x1 ;  /* 0x00000001ff067424 */ /* 0x000fc600078e00ff */
[----:B------:R-:W-:Y:S02]  /*8c60*/  SEL R9, R4, R7, !P0 ;  /* 0x0000000704097207 */ /* 0x000fe40004000000 */
[----:B------:R-:W-:-:S07]  /*8c70*/  SEL R7, R7, R4, !P0 ;  /* 0x0000000407077207 */ /* 0x000fce0004000000 */
.L_x_208:
[----:B------:R-:W-:-:S08]  /*8c80*/  NOP ;  /* 0x0000000000007918 */ /* 0x000fd00000000000 */
[----:B------:R-:W0:-:S00]  /*8c90*/  USETMAXREG.DEALLOC.CTAPOOL 0x28 ;  /* 0x00000028000079c8 */ /* 0x000e0000080e0500 */
[----:B0-----:R-:W-:-:S13]  /*8ca0*/  ISETP.NE.AND P0, PT, R0, RZ, PT ;  /* 0x000000ff0000720c */ /* 0x001fda0003f05270 */
[----:B------:R-:W-:Y:S05]  /*8cb0*/  @P0 EXIT ;  /* 0x000000000000094d */ /* 0x000fea0003800000 */
[----:B------:R-:W-:Y:S01]  /*8cc0*/  LOP3.LUT P0, RZ, R6, 0xff, RZ, 0xc0, !PT ;  /* 0x000000ff06ff7812 */ /* 0x000fe2000780c0ff */
[----:B------:R-:W-:Y:S02]  /*8cd0*/  IMAD.MOV.U32 R0, RZ, RZ, 0x1 ;  /* 0x00000001ff007424 */ /* 0x000fe400078e00ff */
[----:B------:R-:W-:-:S10]  /*8ce0*/  IMAD.MOV.U32 R12, RZ, RZ, RZ ;  /* 0x000000ffff0c7224 */ /* 0x000fd400078e00ff */
[----:B------:R-:W-:Y:S05]  /*8cf0*/  @!P0 BRA `(.L_x_211) ;  /* 0x0000000c00308947 */ /* 0x000fea0003800000 */
[----:B------:R-:W0:Y:S01]  /*8d00*/  LDC R0, c[0x0][0x28c] ;  /* 0x0000a300ff007b82 */ /* 0x000e220000000800 */
[----:B------:R-:W-:Y:S01]  /*8d10*/  ULDC UR5, c[0x0][0x600] ;  /* 0x0001800000057ab9 */ /* 0x000fe20000000800 */
[----:B------:R-:W-:Y:S01]  /*8d20*/  ULDC UR4, c[0x0][0xc] ;  /* 0x0000030000047ab9 */ /* 0x000fe20000000800 */
[----:B------:R-:W-:Y:S01]  /*8d30*/  UIADD3 UR16, UR5, -0x1, URZ ;  /* 0xffffffff05107890 */ /* 0x000fe2000fffe03f */
[C---:B------:R-:W-:Y:S01]  /*8d40*/  LOP3.LUT P2, RZ, R18.reuse, 0x7f, RZ, 0xc0, !PT ;  /* 0x0000007f12ff7812 */ /* 0x040fe2000784c0ff */
[----:B------:R-:W-:Y:S01]  /*8d50*/  ULDC UR6, c[0x0][0x658] ;  /* 0x0001960000067ab9 */ /* 0x000fe20000000800 */
[----:B------:R-:W-:Y:S01]  /*8d60*/  ULDC UR5, c[0x0][0x10] ;  /* 0x0000040000057ab9 */ /* 0x000fe20000000800 */
[----:B------:R-:W-:Y:S01]  /*8d70*/  UMOV UR7, 0xffffffff ;  /* 0xffffffff00077882 */ /* 0x000fe20000000000 */
[----:B------:R-:W-:Y:S01]  /*8d80*/  UMOV UR8, 0x1 ;  /* 0x0000000100087882 */ /* 0x000fe20000000000 */
[----:B------:R-:W-:Y:S01]  /*8d90*/  UIMAD.WIDE.U32 UR4, UR4, UR5, URZ ;  /* 0x00000005040472a5 */ /* 0x000fe2000f8e003f */
[----:B------:R-:W-:Y:S01]  /*8da0*/  LOP3.LUT P0, RZ, R18, 0x1f, RZ, 0xc0, !PT ;  /* 0x0000001f12ff7812 */ /* 0x000fe2000780c0ff */
[----:B------:R-:W-:Y:S01]  /*8db0*/  USHF.L.U32 UR7, UR7, UR6, URZ ;  /* 0x0000000607077299 */ /* 0x000fe2000800063f */
[----:B------:R-:W-:Y:S01]  /*8dc0*/  BSSY B0, `(.L_x_211) ;  /* 0x00000bf000007945 */ /* 0x000fe20003800000 */
[----:B------:R-:W-:Y:S01]  /*8dd0*/  USHF.L.U32 UR18, UR8, UR6, URZ ;  /* 0x0000000608127299 */ /* 0x000fe2000800063f */
[----:B------:R-:W-:Y:S01]  /*8de0*/  IMAD.MOV.U32 R13, RZ, RZ, 0x1 ;  /* 0x00000001ff0d7424 */ /* 0x000fe200078e00ff */
[----:B------:R-:W-:Y:S01]  /*8df0*/  LOP3.LUT R11, R19, 0x2, RZ, 0xfc, !PT ;  /* 0x00000002130b7812 */ /* 0x000fe200078efcff */
[----:B------:R-:W-:Y:S01]  /*8e00*/  ULDC UR6, c[0x0][0x14] ;  /* 0x0000050000067ab9 */ /* 0x000fe20000000800 */
[----:B------:R-:W-:Y:S01]  /*8e10*/  PLOP3.LUT P0, PT, P0, P2, PT, 0x8a, 0x0 ;  /* 0x000000000000781c */ /* 0x000fe20000705172 */
[----:B------:R-:W-:Y:S01]  /*8e20*/  UIMAD.WIDE.U32 UR20, UR4, UR6, URZ ;  /* 0x00000006041472a5 */ /* 0x000fe2000f8e003f */
[----:B------:R-:W-:Y:S01]  /*8e30*/  IMAD.MOV.U32 R12, RZ, RZ, RZ ;  /* 0x000000ffff0c7224 */ /* 0x000fe200078e00ff */
[----:B------:R-:W-:-:S02]  /*8e40*/  UIMAD UR13, UR5, UR6, URZ ;  /* 0x00000006050d72a4 */ /* 0x000fc4000f8e023f */
[----:B------:R-:W-:Y:S01]  /*8e50*/  ULOP3.LUT UR17, URZ, UR7, URZ, 0x33, !UPT ;  /* 0x000000073f117292 */ /* 0x000fe2000f8e333f */
[----:B0-----:R-:W-:Y:S01]  /*8e60*/  VIADD R0, R0, 0xf ;  /* 0x0000000f00007836 */ /* 0x001fe20000000000 */
[----:B------:R-:W-:Y:S01]  /*8e70*/  UIADD3 UR13, UR21, UR13, URZ ;  /* 0x0000000d150d7290 */ /* 0x000fe2000fffe03f */
[----:B------:R-:W-:-:S03]  /*8e80*/  ULDC.64 UR22, c[0x0][0x198] ;  /* 0x0000660000167ab9 */ /* 0x000fc60000000a00 */
[----:B------:R-:W-:-:S04]  /*8e90*/  SHF.R.S32.HI R3, RZ, 0x1f, R0 ;  /* 0x0000001fff037819 */ /* 0x000fc80000011400 */
[----:B------:R-:W-:Y:S01]  /*8ea0*/  LEA.HI R3, R3, R0, RZ, 0x4 ;  /* 0x0000000003037211 */ /* 0x000fe200078f20ff */
[----:B------:R-:W-:-:S03]  /*8eb0*/  IMAD.MOV.U32 R0, RZ, RZ, 0x1 ;  /* 0x00000001ff007424 */ /* 0x000fc600078e00ff */
[----:B------:R-:W-:-:S05]  /*8ec0*/  SHF.R.S32.HI R3, RZ, 0x4, R3 ;  /* 0x00000004ff037819 */ /* 0x000fca0000011403 */
[----:B------:R-:W-:-:S07]  /*8ed0*/  VIADD R10, R3, 0x1 ;  /* 0x00000001030a7836 */ /* 0x000fce0000000000 */
.L_x_223:
[----:B------:R-:W-:-:S03]  /*8ee0*/  UMOV UR4, 0xffffffff ;  /* 0xffffffff00047882 */ /* 0x000fc60000000000 */
[----:B------:R-:W-:Y:S05]  /*8ef0*/  BRA.DIV UR4, `(.L_x_212) ;  /* 0x0000001a04487947 */ /* 0x000fea000b800000 */
[----:B------:R-:W-:-:S13]  /*8f00*/  ELECT P6, URZ, PT ;  /* 0x00000000003f782f */ /* 0x000fda00038c0000 */
.L_x_253:
[----:B------:R-:W0:Y:S01]  /*8f10*/  LDC R4, c[0x0][0x28c] ;  /* 0x0000a300ff047b82 */ /* 0x000e220000000800 */
[----:B------:R-:W-:Y:S01]  /*8f20*/  BSSY B1, `(.L_x_213) ;  /* 0x0000037000017945 */ /* 0x000fe20003800000 */
[----:B0-----:R-:W-:-:S13]  /*8f30*/  ISETP.LT.OR P6, PT, R4, 0x1, !P6 ;  /* 0x000000010400780c */ /* 0x001fda00077c1670 */
[----:B------:R-:W-:Y:S05]  /*8f40*/  @P6 BRA `(.L_x_214) ;  /* 0x0000000000d06947 */ /* 0x000fea0003800000 */
[----:B------:R-:W-:Y:S02]  /*8f50*/  IMAD R15, R9, 0xb0, RZ ;  /* 0x000000b0090f7824 */ /* 0x000fe400078e02ff */
[----:B------:R-:W-:Y:S02]  /*8f60*/  IMAD.SHL.U32 R18, R7, 0x80, RZ ;  /* 0x0000008007127824 */ /* 0x000fe400078e00ff */
[----:B------:R-:W-:Y:S02]  /*8f70*/  IMAD.MOV.U32 R20, RZ, RZ, RZ ;  /* 0x000000ffff147224 */ /* 0x000fe400078e00ff */
[----:B------:R-:W-:Y:S02]  /*8f80*/  IMAD.MOV.U32 R4, RZ, RZ, R10 ;  /* 0x000000ffff047224 */ /* 0x000fe400078e000a */
[----:B------:R-:W-:Y:S02]  /*8f90*/  IMAD.MOV.U32 R5, RZ, RZ, R0 ;  /* 0x000000ffff057224 */ /* 0x000fe400078e0000 */
[----:B------:R-:W-:-:S07]  /*8fa0*/  IMAD.MOV.U32 R6, RZ, RZ, R12 ;  /* 0x000000ffff067224 */ /* 0x000fce00078e000c */
.L_x_218:
[----:B------:R-:W0:Y:S01]  /*8fb0*/  S2R R14, SR_CgaCtaId ;  /* 0x00000000000e7919 */ /* 0x000e220000008800 */
[----:B------:R-:W-:Y:S01]  /*8fc0*/  MOV R7, 0x400 ;  /* 0x0000040000077802 */ /* 0x000fe20000000f00 */
[----:B------:R-:W1:Y:S03]  /*8fd0*/  @!P2 LDC R9, c[0x0][0x500] ;  /* 0x00014000ff09ab82 */ /* 0x000e660000000800 */
[----:B0-----:R-:W-:Y:S02]  /*8fe0*/  LEA R21, R14, R7, 0x18 ;  /* 0x000000070e157211 */ /* 0x001fe400078ec0ff */
[----:B------:R-:W-:-:S03]  /*8ff0*/  SHF.L.U32 R7, R5, 0x1f, RZ ;  /* 0x0000001f05077819 */ /* 0x000fc600000006ff */
[----:B------:R-:W-:-:S04]  /*9000*/  IMAD R14, R6, 0x8, R21 ;  /* 0x00000008060e7824 */ /* 0x000fc800078e0215 */
[----:B------:R-:W0:Y:S02]  /*9010*/  SYNCS.PHASECHK.TRANS64.TRYWAIT P1, [R14+URZ+0xb8], R7 ;  /* 0x0000b8070e0075a7 */ /* 0x000e24000802017f */
[----:B01----:R-:W-:Y:S05]  /*9020*/  @!P1 BRA `(.L_x_215) ;  /* 0x00000018001c9947 */ /* 0x003fea0003800000 */
.L_x_254:
[----:B0-----:R-:W-:Y:S01]  /*9030*/  PRMT R7, R11, 0x9910, RZ ;  /* 0x000099100b077816 */ /* 0x001fe200000000ff */
[----:B------:R0:W-:Y:S03]  /*9040*/  @!P2 SYNCS.ARRIVE.TRANS64 RZ, [R14+URZ], R9 ;  /* 0x000000090effa9a7 */ /* 0x0001e6000800003f */
[----:B------:R-:W-:-:S13]  /*9050*/  ISETP.NE.AND P1, PT, R7, 0x2, PT ;  /* 0x000000020700780c */ /* 0x000fda0003f25270 */
[----:B0-----:R-:W-:Y:S05]  /*9060*/  @P1 BRA `(.L_x_216) ;  /* 0x0000000000041947 */ /* 0x001fea0003800000 */
[----:B------:R-:W-:Y:S01]  /*9070*/  BPT.TRAP 0x1 ;  /* 0x000000040000795c */ /* 0x000fe20000300000 */
.L_x_216:
[----:B------:R-:W-:Y:S05]  /*9080*/  @P0 BRA `(.L_x_217) ;  /* 0x0000000000040947 */ /* 0x000fea0003800000 */
[----:B------:R-:W-:Y:S01]  /*9090*/  BPT.TRAP 0x1 ;  /* 0x000000040000795c */ /* 0x000fe20000300000 */
.L_x_217:
[--C-:B------:R-:W-:Y:S01]  /*90a0*/  IMAD R7, R6, 0x1000, R21.reuse ;  /* 0x0000100006077824 */ /* 0x100fe200078e0215 */
[----:B------:R-:W-:Y:S01]  /*90b0*/  R2UR UR9, R14 ;  /* 0x000000000e0972ca */ /* 0x000fe200000e0000 */
[----:B------:R-:W-:Y:S01]  /*90c0*/  IMAD R21, R6, 0x1600, R21 ;  /* 0x0000160006157824 */ /* 0x000fe200078e0215 */
[----:B------:R-:W-:Y:S01]  /*90d0*/  UIADD3 UR4, UP0, UR22, 0xf0, URZ ;  /* 0x000000f016047890 */ /* 0x000fe2000ff1e03f */
[----:B------:R-:W-:Y:S01]  /*90e0*/  VIADD R4, R4, 0xffffffff ;  /* 0xffffffff04047836 */ /* 0x000fe20000000000 */
[----:B------:R-:W-:Y:S01]  /*90f0*/  R2UR UR5, R7 ;  /* 0x00000000070572ca */ /* 0x000fe200000e0000 */
[----:B------:R-:W-:Y:S01]  /*9100*/  UIADD3 UR24, UP1, UR22, 0x1f0, URZ ;  /* 0x000001f016187890 */ /* 0x000fe2000ff3e03f */
[----:B------:R-:W-:Y:S01]  /*9110*/  R2UR UR8, R21 ;  /* 0x00000000150872ca */ /* 0x000fe200000e0000 */
[----:B------:R-:W-:Y:S01]  /*9120*/  VIADD R6, R6, 0x1 ;  /* 0x0000000106067836 */ /* 0x000fe20000000000 */
[----:B------:R-:W-:Y:S01]  /*9130*/  R2UR UR11, R18 ;  /* 0x00000000120b72ca */ /* 0x000fe200000e0000 */
[----:B------:R-:W-:Y:S01]  /*9140*/  UIADD3.X UR25, URZ, UR23, URZ, UP1, !UPT ;  /* 0x000000173f197290 */ /* 0x000fe20008ffe43f */
[----:B------:R-:W-:Y:S01]  /*9150*/  R2UR UR10, R20 ;  /* 0x00000000140a72ca */ /* 0x000fe200000e0000 */
[----:B------:R-:W-:Y:S01]  /*9160*/  UMOV UR6, 0x0 ;  /* 0x0000000000067882 */ /* 0x000fe20000000000 */
[----:B------:R-:W-:Y:S01]  /*9170*/  R2UR UR12, R8 ;  /* 0x00000000080c72ca */ /* 0x000fe200000e0000 */
[----:B------:R-:W-:Y:S01]  /*9180*/  UMOV UR7, 0x10000000 ;  /* 0x1000000000077882 */ /* 0x000fe20000000000 */
[----:B------:R-:W-:Y:S01]  /*9190*/  R2UR UR19, R15 ;  /* 0x000000000f1372ca */ /* 0x000fe200000e0000 */
[----:B------:R-:W-:Y:S01]  /*91a0*/  VIADD R20, R20, 0x10 ;  /* 0x0000001014147836 */ /* 0x000fe20000000000 */
[----:B------:R-:W-:Y:S01]  /*91b0*/  ISETP.GT.AND P3, PT, R4, 0x1, PT ;  /* 0x000000010400780c */ /* 0x000fe20003f64270 */
[----:B------:R-:W-:Y:S01]  /*91c0*/  UIADD3 UR14, UR5, 0x280, URZ ;  /* 0x00000280050e7890 */ /* 0x000fe2000fffe03f */
[----:B------:R-:W-:Y:S01]  /*91d0*/  ISETP.NE.AND P1, PT, R6, 0x17, PT ;  /* 0x000000170600780c */ /* 0x000fe20003f25270 */
[----:B------:R-:W-:-:S02]  /*91e0*/  UIADD3.X UR5, URZ, UR23, URZ, UP0, !UPT ;  /* 0x000000173f057290 */ /* 0x000fc400087fe43f */
[----:B------:R-:W-:Y:S01]  /*91f0*/  UIADD3 UR15, UR8, 0x17280, URZ ;  /* 0x00017280080f7890 */ /* 0x000fe2000fffe03f */
[----:B------:R-:W-:Y:S02]  /*9200*/  SEL R14, RZ, 0x1, P1 ;  /* 0x00000001ff0e7807 */ /* 0x000fe40000800000 */
[----:B------:R-:W-:Y:S01]  /*9210*/  UMOV UR8, UR14 ;  /* 0x0000000e00087c82 */ /* 0x000fe20008000000 */
[----:B------:R-:W-:Y:S02]  /*9220*/  SEL R6, R6, RZ, P1 ;  /* 0x000000ff06067207 */ /* 0x000fe40000800000 */
[----:B------:R-:W-:Y:S01]  /*9230*/  LOP3.LUT R5, R5, R14, RZ, 0x3c, !PT ;  /* 0x0000000e05057212 */ /* 0x000fe200078e3cff */
[----:B------:R0:W-:Y:S02]  /*9240*/  UTMALDG.3D [UR8], [UR4], desc[UR6] ;  /* 0x00000608040075b4 */ /* 0x0001e40008011000 */
[----:B0-----:R-:W-:Y:S01]  /*9250*/  UMOV UR8, UR15 ;  /* 0x0000000f00087c82 */ /* 0x001fe20008000000 */
[----:B------:R-:W-:-:S02]  /*9260*/  UMOV UR11, UR19 ;  /* 0x00000013000b7c82 */ /* 0x000fc40008000000 */
[----:B------:R0:W-:Y:S02]  /*9270*/  UTMALDG.3D [UR8], [UR24], desc[UR6] ;  /* 0x00000608180075b4 */ /* 0x0001e40008011000 */
[----:B0-----:R-:W-:Y:S05]  /*9280*/  @P3 BRA `(.L_x_218) ;  /* 0xfffffffc00483947 */ /* 0x001fea000383ffff */
.L_x_214:
[----:B------:R-:W-:Y:S05]  /*9290*/  BSYNC B1 ;  /* 0x0000000000017941 */ /* 0x000fea0003800000 */
.L_x_213:
[----:B------:R-:W-:Y:S01]  /*92a0*/  LOP3.LUT P3, RZ, R13, 0xff, RZ, 0xc0, !PT ;  /* 0x000000ff0dff7812 */ /* 0x000fe2000786c0ff */
[----:B------:R-:W-:Y:S01]  /*92b0*/  IMAD.IADD R12, R3, 0x1, R12 ;  /* 0x00000001030c7824 */ /* 0x000fe200078e020c */
[----:B------:R-:W-:Y:S01]  /*92c0*/  IADD3 R16, P4, R16, UR20, RZ ;  /* 0x0000001410107c10 */ /* 0x000fe2000ff9e0ff */
[----:B------:R-:W-:Y:S01]  /*92d0*/  ULDC.64 UR4, c[0x0][0x650] ;  /* 0x0001940000047ab9 */ /* 0x000fe20000000a00 */
[----:B------:R-:W-:Y:S01]  /*92e0*/  BSSY B1, `(.L_x_219) ;  /* 0x000006a000017945 */ /* 0x000fe20003800000 */
[----:B------:R-:W-:Y:S01]  /*92f0*/  IMAD.MOV.U32 R9, RZ, RZ, -0x1 ;  /* 0xffffffffff097424 */ /* 0x000fe200078e00ff */
[----:B------:R-:W-:Y:S01]  /*9300*/  ISETP.GT.U32.AND P1, PT, R12, 0x16, PT ;  /* 0x000000160c00780c */ /* 0x000fe20003f24070 */
[----:B------:R-:W-:Y:S01]  /*9310*/  IMAD.MOV.U32 R8, RZ, RZ, -0x1 ;  /* 0xffffffffff087424 */ /* 0x000fe200078e00ff */
[----:B------:R-:W-:Y:S02]  /*9320*/  IADD3.X R17, R17, UR13, RZ, P4, !PT ;  /* 0x0000000d11117c10 */ /* 0x000fe4000a7fe4ff */
[----:B------:R-:W-:-:S02]  /*9330*/  ISETP.LT.U32.AND P1, PT, R3, 0x17, P1 ;  /* 0x000000170300780c */ /* 0x000fc40000f21070 */
[----:B------:R-:W-:Y:S01]  /*9340*/  PRMT R13, RZ, 0x7610, R13 ;  /* 0x00007610ff0d7816 */ /* 0x000fe2000000000d */
[----:B------:R-:W0:Y:S01]  /*9350*/  @P3 S2R R5, SR_CgaCtaId ;  /* 0x0000000000053919 */ /* 0x000e220000008800 */
[----:B------:R-:W-:-:S04]  /*9360*/  @P3 MOV R4, 0x400 ;  /* 0x0000040000043802 */ /* 0x000fc80000000f00 */
[----:B0-----:R-:W-:Y:S01]  /*9370*/  @P3 LEA R6, R5, R4, 0x18 ;  /* 0x0000000405063211 */ /* 0x001fe200078ec0ff */
[----:B------:R-:W-:-:S03]  /*9380*/  IMAD.WIDE.U32 R4, R12, -0x4de9bd37, RZ ;  /* 0xb21642c90c047825 */ /* 0x000fc600078e00ff */
[----:B------:R0:W-:Y:S01]  /*9390*/  @P3 SYNCS.ARRIVE.TRANS64.A1T0 RZ, [R6+URZ+0x188], RZ ;  /* 0x000188ff06ff39a7 */ /* 0x0001e2000810003f */
[----:B------:R-:W-:Y:S02]  /*93a0*/  ISETP.GE.U32.AND P3, PT, R3, 0x17, PT ;  /* 0x000000170300780c */ /* 0x000fe40003f66070 */
[----:B------:R-:W-:Y:S02]  /*93b0*/  SHF.R.U32.HI R7, RZ, 0x4, R5 ;  /* 0x00000004ff077819 */ /* 0x000fe40000011605 */
[----:B------:R-:W-:Y:S02]  /*93c0*/  SEL R5, RZ, 0x1, !P1 ;  /* 0x00000001ff057807 */ /* 0x000fe40004800000 */
[----:B------:R-:W-:Y:S01]  /*93d0*/  ISETP.GE.U32.AND P1, PT, R16, UR4, PT ;  /* 0x0000000410007c0c */ /* 0x000fe2000bf26070 */
[----:B------:R-:W-:Y:S01]  /*93e0*/  IMAD R12, R7, -0x17, R12 ;  /* 0xffffffe9070c7824 */ /* 0x000fe200078e020c */
[----:B------:R-:W-:Y:S02]  /*93f0*/  LOP3.LUT R0, R0, R5, RZ, 0x3c, !PT ;  /* 0x0000000500007212 */ /* 0x000fe400078e3cff */
[----:B------:R-:W-:-:S02]  /*9400*/  ISETP.GE.U32.AND.EX P1, PT, R17, UR5, PT, P1 ;  /* 0x0000000511007c0c */ /* 0x000fc4000bf26110 */
[----:B------:R-:W-:Y:S02]  /*9410*/  PRMT R4, RZ, 0x7610, R4 ;  /* 0x00007610ff047816 */ /* 0x000fe40000000004 */
[----:B------:R-:W-:Y:S01]  /*9420*/  @P3 LOP3.LUT R0, R0, 0x1, R7, 0x78, !PT ;  /* 0x0000000100003812 */ /* 0x000fe200078e7807 */
[----:B------:R-:W-:-:S08]  /*9430*/  IMAD.MOV.U32 R7, RZ, RZ, -0x1 ;  /* 0xffffffffff077424 */ /* 0x000fd000078e00ff */
[----:B0-----:R-:W-:Y:S05]  /*9440*/  @P1 BRA `(.L_x_220) ;  /* 0x00000004004c1947 */ /* 0x001fea0003800000 */
[----:B------:R-:W-:Y:S01]  /*9450*/  ULDC.64 UR4, c[0x0][0x628] ;  /* 0x00018a0000047ab9 */ /* 0x000fe20000000a00 */
[----:B------:R-:W0:Y:S01]  /*9460*/  S2R R15, SR_CTAID.X ;  /* 0x00000000000f7919 */ /* 0x000e220000002500 */
[----:B------:R-:W-:Y:S01]  /*9470*/  ISETP.NE.U32.AND P1, PT, RZ, UR4, PT ;  /* 0x00000004ff007c0c */ /* 0x000fe2000bf25070 */
[----:B------:R-:W-:Y:S01]  /*9480*/  ULDC UR7, c[0x0][0x630] ;  /* 0x00018c0000077ab9 */ /* 0x000fe20000000800 */
[----:B------:R-:W-:Y:S01]  /*9490*/  IMAD.MOV.U32 R4, RZ, RZ, R16 ;  /* 0x000000ffff047224 */ /* 0x000fe200078e0010 */
[----:B------:R-:W1:Y:S01]  /*94a0*/  S2R R14, SR_CTAID.Y ;  /* 0x00000000000e7919 */ /* 0x000e620000002600 */
[----:B------:R-:W-:Y:S01]  /*94b0*/  ISETP.NE.AND.EX P1, PT, RZ, UR5, PT, P1 ;  /* 0x00000005ff007c0c */ /* 0x000fe2000bf25310 */
[----:B------:R-:W-:-:S12]  /*94c0*/  IMAD.MOV.U32 R5, RZ, RZ, R17 ;  /* 0x000000ffff057224 */ /* 0x000fd800078e0011 */
[----:B------:R-:W-:Y:S05]  /*94d0*/  @!P1 BRA `(.L_x_221) ;  /* 0x0000000000289947 */ /* 0x000fea0003800000 */
[----:B------:R-:W-:Y:S02]  /*94e0*/  ULDC UR6, c[0x0][0x634] ;  /* 0x00018d0000067ab9 */ /* 0x000fe40000000800 */
[----:B------:R-:W-:-:S05]  /*94f0*/  IADD3 R9, P1, R16, UR6, RZ ;  /* 0x0000000610097c10 */ /* 0x000fca000ff3e0ff */
[----:B------:R-:W-:-:S04]  /*9500*/  IMAD.X R21, RZ, RZ, R17, P1 ;  /* 0x000000ffff157224 */ /* 0x000fc800008e0611 */
[----:B------:R-:W-:-:S04]  /*9510*/  IMAD.WIDE.U32 R6, R21, UR4, RZ ;  /* 0x0000000415067c25 */ /* 0x000fc8000f8e00ff */
[----:B------:R-:W-:-:S04]  /*9520*/  IMAD.WIDE.U32 R6, P1, R9, UR5, R6 ;  /* 0x0000000509067c25 */ /* 0x000fc8000f820006 */
[----:B------:R-:W-:-:S04]  /*9530*/  IMAD.WIDE.U32 R8, R9, UR4, RZ ;  /* 0x0000000409087c25 */ /* 0x000fc8000f8e00ff */
[----:B------:R-:W-:Y:S01]  /*9540*/  IMAD.X R5, RZ, RZ, RZ, P1 ;  /* 0x000000ffff057224 */ /* 0x000fe200008e06ff */
[----:B------:R-:W-:Y:S01]  /*9550*/  IADD3 RZ, P1, R9, R6, RZ ;  /* 0x0000000609ff7210 */ /* 0x000fe20007f3e0ff */
[----:B------:R-:W-:-:S04]  /*9560*/  IMAD.MOV.U32 R4, RZ, RZ, R7 ;  /* 0x000000ffff047224 */ /* 0x000fc800078e0007 */
[----:B------:R-:W-:-:S08]  /*9570*/  IMAD.WIDE.U32.X R4, R21, UR5, R4, P1 ;  /* 0x0000000515047c25 */ /* 0x000fd000088e0404 */
.L_x_221:
[--C-:B------:R-:W-:Y:S01]  /*9580*/  SHF.R.U64 R8, R4, UR7, R5.reuse ;  /* 0x0000000704087c19 */ /* 0x100fe20008001205 */
[----:B------:R-:W-:Y:S01]  /*9590*/  ULDC.64 UR4, c[0x0][0x620] ;  /* 0x0001880000047ab9 */ /* 0x000fe20000000a00 */
[----:B------:R-:W-:Y:S01]  /*95a0*/  SHF.R.U32.HI R4, RZ, UR7, R5 ;  /* 0x00000007ff047c19 */ /* 0x000fe20008011605 */
[----:B------:R-:W2:Y:S01]  /*95b0*/  LDC R24, c[0x0][0x144] ;  /* 0x00005100ff187b82 */ /* 0x000ea20000000800 */
[----:B------:R-:W-:Y:S01]  /*95c0*/  IADD3 R7, P1, RZ, -R8, RZ ;  /* 0x80000008ff077210 */ /* 0x000fe20007f3e0ff */
[----:B------:R-:W-:Y:S01]  /*95d0*/  ULDC.64 UR8, c[0x0][0x640] ;  /* 0x0001900000087ab9 */ /* 0x000fe20000000a00 */
[----:B0-----:R-:W-:Y:S01]  /*95e0*/  I2FP.F32.U32 R9, R15 ;  /* 0x0000000f00097245 */ /* 0x001fe20000201000 */
[----:B------:R-:W-:Y:S02]  /*95f0*/  ULDC UR6, c[0x0][0x608] ;  /* 0x0001820000067ab9 */ /* 0x000fe40000000800 */
[----:B------:R-:W-:Y:S01]  /*9600*/  IMAD.X R4, RZ, RZ, ~R4, P1 ;  /* 0x000000ffff047224 */ /* 0x000fe200008e0e04 */
[----:B------:R-:W-:Y:S01]  /*9610*/  ISETP.NE.U32.AND P1, PT, RZ, UR8, PT ;  /* 0x00000008ff007c0c */ /* 0x000fe2000bf25070 */
[----:B------:R-:W0:Y:S02]  /*9620*/  LDC R21, c[0x0][0x148] ;  /* 0x00005200ff157b82 */ /* 0x000e240000000800 */
[----:B------:R-:W-:Y:S01]  /*9630*/  IMAD R6, R4, UR4, RZ ;  /* 0x0000000404067c24 */ /* 0x000fe2000f8e02ff */
[----:B------:R-:W-:Y:S01]  /*9640*/  ISETP.NE.AND.EX P1, PT, RZ, UR9, PT, P1 ;  /* 0x00000009ff007c0c */ /* 0x000fe2000bf25310 */
[----:B------:R-:W-:Y:S01]  /*9650*/  IMAD.WIDE.U32 R4, R7, UR4, R16 ;  /* 0x0000000407047c25 */ /* 0x000fe2000f8e0010 */
[----:B------:R-:W-:-:S03]  /*9660*/  ULDC UR4, c[0x0][0x150] ;  /* 0x0000540000047ab9 */ /* 0x000fc60000000800 */
[----:B------:R-:W-:Y:S02]  /*9670*/  IMAD R7, R7, UR5, R6 ;  /* 0x0000000507077c24 */ /* 0x000fe4000f8e0206 */
[----:B------:R-:W-:Y:S01]  /*9680*/  FMUL R6, R9, UR4 ;  /* 0x0000000409067c20 */ /* 0x000fe20008400000 */
[----:B------:R-:W-:Y:S01]  /*9690*/  ULDC UR4, c[0x0][0x618] ;  /* 0x0001860000047ab9 */ /* 0x000fe20000000800 */
[----:B------:R-:W-:Y:S01]  /*96a0*/  ULDC UR5, c[0x0][0x154] ;  /* 0x0000550000057ab9 */ /* 0x000fe20000000800 */
[----:B------:R-:W-:-:S03]  /*96b0*/  IMAD.IADD R5, R5, 0x1, R7 ;  /* 0x0000000105057824 */ /* 0x000fc600078e0207 */
[----:B------:R-:W3:Y:S02]  /*96c0*/  F2I.U32.TRUNC.NTZ R6, R6 ;  /* 0x0000000600067305 */ /* 0x000ee4000020f000 */
[----:B------:R-:W-:Y:S02]  /*96d0*/  SHF.R.U64 R9, R4, UR4, R5 ;  /* 0x0000000404097c19 */ /* 0x000fe40008001205 */
[----:B-1----:R-:W-:-:S05]  /*96e0*/  I2FP.F32.U32 R4, R14 ;  /* 0x0000000e00047245 */ /* 0x002fca0000201000 */
[----:B------:R-:W-:Y:S01]  /*96f0*/  FMUL R22, R4, UR5 ;  /* 0x0000000504167c20 */ /* 0x000fe20008400000 */
[----:B------:R-:W-:Y:S01]  /*9700*/  SHF.R.U32.HI R4, RZ, UR4, R5 ;  /* 0x00000004ff047c19 */ /* 0x000fe20008011605 */
[----:B------:R-:W-:-:S03]  /*9710*/  ULDC UR4, c[0x0][0x658] ;  /* 0x0001960000047ab9 */ /* 0x000fc60000000800 */
[--C-:B------:R-:W-:Y:S01]  /*9720*/  SHF.R.U64 R20, R9, UR6, R4.reuse ;  /* 0x0000000609147c19 */ /* 0x100fe20008001204 */
[----:B------:R-:W1:Y:S01]  /*9730*/  F2I.U32.TRUNC.NTZ R22, R22 ;  /* 0x0000001600167305 */ /* 0x000e62000020f000 */
[----:B------:R-:W-:Y:S01]  /*9740*/  SHF.R.U32.HI R5, RZ, UR6, R4 ;  /* 0x00000006ff057c19 */ /* 0x000fe20008011604 */
[----:B---3--:R-:W-:-:S03]  /*9750*/  IMAD.MOV R6, RZ, RZ, -R6 ;  /* 0x000000ffff067224 */ /* 0x008fc600078e0a06 */
[----:B------:R-:W-:Y:S01]  /*9760*/  SHF.R.U64 R18, R20, UR4, R5 ;  /* 0x0000000414127c19 */ /* 0x000fe20008001205 */
[----:B--2---:R-:W-:Y:S01]  /*9770*/  IMAD R15, R24, R6, R15 ;  /* 0x00000006180f7224 */ /* 0x004fe200078e020f */
[----:B------:R-:W-:-:S03]  /*9780*/  SHF.R.U32.HI R23, RZ, UR4, R5 ;  /* 0x00000004ff177c19 */ /* 0x000fc60008011605 */
[----:B------:R-:W-:Y:S02]  /*9790*/  IMAD.MOV.U32 R4, RZ, RZ, R18 ;  /* 0x000000ffff047224 */ /* 0x000fe400078e0012 */
[----:B------:R-:W-:Y:S01]  /*97a0*/  IMAD.MOV.U32 R5, RZ, RZ, R23 ;  /* 0x000000ffff057224 */ /* 0x000fe200078e0017 */
[----:B-1----:R-:W-:Y:S06]  /*97b0*/  @!P1 BRA `(.L_x_222) ;  /* 0x0000000000289947 */ /* 0x002fec0003800000 */
[----:B------:R-:W-:Y:S02]  /*97c0*/  ULDC UR4, c[0x0][0x64c] ;  /* 0x0001930000047ab9 */ /* 0x000fe40000000800 */
[----:B------:R-:W-:-:S05]  /*97d0*/  IADD3 R5, P1, R18, UR4, RZ ;  /* 0x0000000412057c10 */ /* 0x000fca000ff3e0ff */
[----:B------:R-:W-:-:S04]  /*97e0*/  IMAD.X R23, RZ, RZ, R23, P1 ;  /* 0x000000ffff177224 */ /* 0x000fc800008e0617 */
[----:B------:R-:W-:-:S04]  /*97f0*/  IMAD.WIDE.U32 R6, R23, UR8, RZ ;  /* 0x0000000817067c25 */ /* 0x000fc8000f8e00ff */
[----:B------:R-:W-:-:S04]  /*9800*/  IMAD.WIDE.U32 R6, P1, R5, UR9, R6 ;  /* 0x0000000905067c25 */ /* 0x000fc8000f820006 */
[----:B------:R-:W-:-:S04]  /*9810*/  IMAD.WIDE.U32 R4, R5, UR8, RZ ;  /* 0x0000000805047c25 */ /* 0x000fc8000f8e00ff */
[----:B------:R-:W-:Y:S01]  /*9820*/  IMAD.MOV.U32 R4, RZ, RZ, R7 ;  /* 0x000000ffff047224 */ /* 0x000fe200078e0007 */
[----:B------:R-:W-:Y:S01]  /*9830*/  IADD3 RZ, P3, R5, R6, RZ ;  /* 0x0000000605ff7210 */ /* 0x000fe20007f7e0ff */
[----:B------:R-:W-:-:S04]  /*9840*/  IMAD.X R5, RZ, RZ, RZ, P1 ;  /* 0x000000ffff057224 */ /* 0x000fc800008e06ff */
[----:B------:R-:W-:-:S08]  /*9850*/  IMAD.WIDE.U32.X R4, R23, UR9, R4, P3 ;  /* 0x0000000917047c25 */ /* 0x000fd000098e0404 */
.L_x_222:
[----:B------:R-:W-:Y:S01]  /*9860*/  ISETP.NE.AND P1, PT, R2, 0x1, PT ;  /* 0x000000010200780c */ /* 0x000fe20003f25270 */
[----:B------:R-:W-:Y:S01]  /*9870*/  ULDC UR4, c[0x0][0x648] ;  /* 0x0001920000047ab9 */ /* 0x000fe20000000800 */
[----:B------:R-:W-:Y:S01]  /*9880*/  LOP3.LUT R20, R20, UR17, RZ, 0xc0, !PT ;  /* 0x0000001114147c12 */ /* 0x000fe2000f8ec0ff */
[----:B------:R-:W-:Y:S01]  /*9890*/  IMAD.MOV R22, RZ, RZ, -R22 ;  /* 0x000000ffff167224 */ /* 0x000fe200078e0a16 */
[----:B------:R-:W-:Y:S01]  /*98a0*/  SHF.R.U64 R5, R4, UR4, R5 ;  /* 0x0000000404057c19 */ /* 0x000fe20008001205 */
[----:B------:R-:W-:Y:S01]  /*98b0*/  ULDC UR4, c[0x0][0x638] ;  /* 0x00018e0000047ab9 */ /* 0x000fe20000000800 */
[----:B------:R-:W-:Y:S01]  /*98c0*/  LOP3.LUT R9, R9, UR16, RZ, 0xc0, !PT ;  /* 0x0000001009097c12 */ /* 0x000fe2000f8ec0ff */
[----:B------:R-:W-:Y:S01]  /*98d0*/  ULDC UR5, c[0x0][0x610] ;  /* 0x0001840000057ab9 */ /* 0x000fe20000000800 */
[----:B------:R-:W-:Y:S02]  /*98e0*/  IMAD.MOV.U32 R4, RZ, RZ, 0x1 ;  /* 0x00000001ff047424 */ /* 0x000fe400078e00ff */
[----:B------:R-:W-:-:S02]  /*98f0*/  IMAD.MOV R7, RZ, RZ, -R5 ;  /* 0x000000ffff077224 */ /* 0x000fc400078e0a05 */
[----:B------:R-:W-:Y:S02]  /*9900*/  IMAD R20, R5, UR18, R20 ;  /* 0x0000001205147c24 */ /* 0x000fe4000f8e0214 */
[----:B0-----:R-:W-:Y:S02]  /*9910*/  @P1 IMAD R15, R21, R22, R14 ;  /* 0x00000016150f1224 */ /* 0x001fe400078e020e */
[----:B------:R-:W-:Y:S01]  /*9920*/  IMAD R18, R7, UR4, R18 ;  /* 0x0000000407127c24 */ /* 0x000fe2000f8e0212 */
[----:B------:R-:W-:Y:S01]  /*9930*/  ULDC UR4, c[0x0][0x600] ;  /* 0x0001800000047ab9 */ /* 0x000fe20000000800 */
[----:B------:R-:W-:Y:S02]  /*9940*/  IMAD R15, R20, UR5, R15 ;  /* 0x00000005140f7c24 */ /* 0x000fe4000f8e020f */
[----:B------:R-:W-:-:S05]  /*9950*/  IMAD R18, R18, UR4, R9 ;  /* 0x0000000412127c24 */ /* 0x000fca000f8e0209 */
[----:B------:R-:W-:Y:S02]  /*9960*/  SEL R9, R18, R15, !P1 ;  /* 0x0000000f12097207 */ /* 0x000fe40004800000 */
[----:B------:R-:W-:-:S07]  /*9970*/  SEL R7, R15, R18, !P1 ;  /* 0x000000120f077207 */ /* 0x000fce0004800000 */
.L_x_220:
[----:B------:R-:W-:Y:S05]  /*9980*/  BSYNC B1 ;  /* 0x0000000000017941 */ /* 0x000fea0003800000 */
.L_x_219:
[----:B------:R-:W-:-:S13]  /*9990*/  LOP3.LUT P1, RZ, R4, 0xff, RZ, 0xc0, !PT ;  /* 0x000000ff04ff7812 */ /* 0x000fda000782c0ff */
[----:B------:R-:W-:Y:S05]  /*99a0*/  @P1 BRA `(.L_x_223) ;  /* 0xfffffff4004c1947 */ /* 0x000fea000383ffff */
[----:B------:R-:W-:Y:S05]  /*99b0*/  BSYNC B0 ;  /* 0x0000000000007941 */ /* 0x000fea0003800000 */
.L_x_211:
[----:B------:R-:W-:-:S03]  /*99c0*/  UMOV UR4, 0xffffffff ;  /* 0xffffffff00047882 */ /* 0x000fc60000000000 */
[----:B------:R-:W-:Y:S05]  /*99d0*/  BRA.DIV UR4, `(.L_x_224) ;  /* 0x0000000e04c47947 */ /* 0x000fea000b800000 */
[----:B------:R-:W-:-:S13]  /*99e0*/  ELECT P6, URZ, PT ;  /* 0x00000000003f782f */ /* 0x000fda00038c0000 */
.L_x_257:
[----:B------:R-:W-:Y:S04]  /*99f0*/  BSSY B0, `(.L_x_225) ;  /* 0x00000d6000007945 */ /* 0x000fe80003800000 */
[----:B------:R-:W-:Y:S05]  /*9a00*/  @!P6 BRA `(.L_x_226) ;  /* 0x0000000c0050e947 */ /* 0x000fea0003800000 */
[----:B------:R-:W-:-:S04]  /*9a10*/  LOP3.LUT R19, R19, 0x2, RZ, 0xfc, !PT ;  /* 0x0000000213137812 */ /* 0x000fc800078efcff */
[----:B------:R-:W-:-:S13]  /*9a20*/  ISETP.NE.AND P0, PT, R19, 0x3, PT ;  /* 0x000000031300780c */ /* 0x000fda0003f05270 */
[----:B------:R-:W-:Y:S05]  /*9a30*/  @!P0 BRA `(.L_x_227) ;  /* 0x0000000000048947 */ /* 0x000fea0003800000 */
[----:B------:R-:W-:Y:S01]  /*9a40*/  BPT.TRAP 0x1 ;  /* 0x000000040000795c */ /* 0x000fe20000300000 */
.L_x_227:
[----:B------:R-:W0:Y:S01]  /*9a50*/  S2R R3, SR_CgaCtaId ;  /* 0x0000000000037919 */ /* 0x000e220000008800 */
[----:B------:R-:W-:-:S04]  /*9a60*/  MOV R2, 0x400 ;  /* 0x0000040000027802 */ /* 0x000fc80000000f00 */
[----:B0-----:R-:W-:Y:S02]  /*9a70*/  LEA R3, R3, R2, 0x18 ;  /* 0x0000000203037211 */ /* 0x001fe400078ec0ff */
[----:B------:R-:W-:-:S03]  /*9a80*/  SHF.L.U32 R2, R0, 0x1f, RZ ;  /* 0x0000001f00027819 */ /* 0x000fc600000006ff */
[----:B------:R-:W-:-:S04]  /*9a90*/  VIADD R3, R3, 0xb8 ;  /* 0x000000b803037836 */ /* 0x000fc80000000000 */
[C---:B------:R-:W-:Y:S02]  /*9aa0*/  IMAD R7, R12.reuse, 0x8, R3 ;  /* 0x000000080c077824 */ /* 0x040fe400078e0203 */
[----:B------:R-:W-:Y:S02]  /*9ab0*/  VIADD R12, R12, 0x1 ;  /* 0x000000010c0c7836 */ /* 0x000fe40000000000 */
[----:B------:R-:W0:Y:S03]  /*9ac0*/  SYNCS.PHASECHK.TRANS64.TRYWAIT P0, [R7+URZ], R2 ;  /* 0x00000002070075a7 */ /* 0x000e26000800017f */
[----:B------:R-:W-:-:S04]  /*9ad0*/  ISETP.NE.AND P1, PT, R12, 0x17, PT ;  /* 0x000000170c00780c */ /* 0x000fc80003f25270 */
[----:B------:R-:W-:Y:S02]  /*9ae0*/  SEL R5, RZ, 0x1, P1 ;  /* 0x00000001ff057807 */ /* 0x000fe40000800000 */
[----:B------:R-:W-:Y:S02]  /*9af0*/  SEL R12, R12, RZ, P1 ;  /* 0x000000ff0c0c7207 */ /* 0x000fe40000800000 */
[----:B------:R-:W-:-:S03]  /*9b00*/  LOP3.LUT R5, R0, R5, RZ, 0x3c, !PT ;  /* 0x0000000500057212 */ /* 0x000fc600078e3cff */
[----:B------:R-:W-:Y:S01]  /*9b10*/  IMAD R9, R12, 0x8, R3 ;  /* 0x000000080c097824 */ /* 0x000fe200078e0203 */
[----:B------:R-:W-:Y:S01]  /*9b20*/  SHF.L.U32 R4, R5, 0x1f, RZ ;  /* 0x0000001f05047819 */ /* 0x000fe200000006ff */
[----:B0-----:R-:W-:Y:S06]  /*9b30*/  @!P0 BRA `(.L_x_228) ;  /* 0x0000000c008c8947 */ /* 0x001fec0003800000 */
.L_x_258:
[----:B------:R-:W1:Y:S01]  /*9b40*/  SYNCS.PHASECHK.TRANS64.TRYWAIT P0, [R9+URZ], R4 ;  /* 0x00000004090075a7 */ /* 0x000e62000800017f */
[----:B------:R-:W-:-:S05]  /*9b50*/  VIADD R0, R12, 0x1 ;  /* 0x000000010c007836 */ /* 0x000fca0000000000 */
[----:B------:R-:W-:-:S04]  /*9b60*/  ISETP.NE.AND P1, PT, R0, 0x17, PT ;  /* 0x000000170000780c */ /* 0x000fc80003f25270 */
[----:B0-----:R-:W-:Y:S02]  /*9b70*/  SEL R2, RZ, 0x1, P1 ;  /* 0x00000001ff027807 */ /* 0x001fe40000800000 */
[----:B------:R-:W-:Y:S02]  /*9b80*/  SEL R0, R0, RZ, P1 ;  /* 0x000000ff00007207 */ /* 0x000fe40000800000 */
[----:B------:R-:W-:-:S03]  /*9b90*/  LOP3.LUT R7, R5, R2, RZ, 0x3c, !PT ;  /* 0x0000000205077212 */ /* 0x000fc600078e3cff */
[----:B------:R-:W-:Y:S01]  /*9ba0*/  IMAD R6, R0, 0x8, R3 ;  /* 0x0000000800067824 */ /* 0x000fe200078e0203 */
[----:B------:R-:W-:Y:S01]  /*9bb0*/  SHF.L.U32 R5, R7, 0x1f, RZ ;  /* 0x0000001f07057819 */ /* 0x000fe200000006ff */
[----:B-1----:R-:W-:Y:S06]  /*9bc0*/  @!P0 BRA `(.L_x_229) ;  /* 0x0000000c007c8947 */ /* 0x002fec0003800000 */
.L_x_259:
[----:B------:R-:W1:Y:S01]  /*9bd0*/  SYNCS.PHASECHK.TRANS64.TRYWAIT P0, [R6+URZ], R5 ;  /* 0x00000005060075a7 */ /* 0x000e62000800017f */
[----:B------:R-:W-:-:S05]  /*9be0*/  VIADD R0, R0, 0x1 ;  /* 0x0000000100007836 */ /* 0x000fca0000000000 */
[----:B------:R-:W-:-:S04]  /*9bf0*/  ISETP.NE.AND P1, PT, R0, 0x17, PT ;  /* 0x000000170000780c */ /* 0x000fc80003f25270 */
[----:B------:R-:W-:Y:S02]  /*9c00*/  SEL R2, RZ, 0x1, P1 ;  /* 0x00000001ff027807 */ /* 0x000fe40000800000 */
[----:B------:R-:W-:Y:S02]  /*9c10*/  SEL R0, R0, RZ, P1 ;  /* 0x000000ff00007207 */ /* 0x000fe40000800000 */
[----:B------:R-:W-:-:S03]  /*9c20*/  LOP3.LUT R7, R7, R2, RZ, 0x3c, !PT ;  /* 0x0000000207077212 */ /* 0x000fc600078e3cff */
[----:B0-----:R-:W-:Y:S01]  /*9c30*/  IMAD R9, R0, 0x8, R3 ;  /* 0x0000000800097824 */ /* 0x001fe200078e0203 */
[----:B------:R-:W-:Y:S01]  /*9c40*/  SHF.L.U32 R4, R7, 0x1f, RZ ;  /* 0x0000001f07047819 */ /* 0x000fe200000006ff */
[----:B-1----:R-:W-:Y:S06]  /*9c50*/  @!P0 BRA `(.L_x_230) ;  /* 0x0000000c006c8947 */ /* 0x002fec0003800000 */
.L_x_260:
        /* <DEDUP_REMOVED lines=9> */
.L_x_261:
        /* <DEDUP_REMOVED lines=9> */
.L_x_262:
        /* <DEDUP_REMOVED lines=9> */
.L_x_263:
        /* <DEDUP_REMOVED lines=9> */
.L_x_264:
        /* <DEDUP_REMOVED lines=9> */
.L_x_265:
        /* <DEDUP_REMOVED lines=9> */
.L_x_266:
        /* <DEDUP_REMOVED lines=9> */
.L_x_267:
        /* <DEDUP_REMOVED lines=9> */
.L_x_268:
        /* <DEDUP_REMOVED lines=9> */
.L_x_269:
        /* <DEDUP_REMOVED lines=9> */
.L_x_270:
        /* <DEDUP_REMOVED lines=9> */
.L_x_271:
        /* <DEDUP_REMOVED lines=9> */
.L_x_272:
        /* <DEDUP_REMOVED lines=9> */
.L_x_273:
        /* <DEDUP_REMOVED lines=9> */
.L_x_274:
        /* <DEDUP_REMOVED lines=9> */
.L_x_275:
        /* <DEDUP_REMOVED lines=9> */
.L_x_276:
        /* <DEDUP_REMOVED lines=9> */
.L_x_277:
        /* <DEDUP_REMOVED lines=9> */
.L_x_278:
[----:B------:R-:W1:Y:S01]  /*a680*/  SYNCS.PHASECHK.TRANS64.TRYWAIT P0, [R9+URZ], R4 ;  /* 0x00000004090075a7 */ /* 0x000e62000800017f */
[----:B------:R-:W-:-:S05]  /*a690*/  VIADD R0, R0, 0x1 ;  /* 0x0000000100007836 */ /* 0x000fca0000000000 */
[----:B------:R-:W-:-:S04]  /*a6a0*/  ISETP.NE.AND P1, PT, R0, 0x17, PT ;  /* 0x000000170000780c */ /* 0x000fc80003f25270 */
[----:B------:R-:W-:Y:S02]  /*a6b0*/  SEL R2, RZ, 0x1, P1 ;  /* 0x00000001ff027807 */ /* 0x000fe40000800000 */
[----:B------:R-:W-:Y:S02]  /*a6c0*/  SEL R0, R0, RZ, P1 ;  /* 0x000000ff00007207 */ /* 0x000fe40000800000 */
[----:B------:R-:W-:Y:S01]  /*a6d0*/  LOP3.LUT R2, R7, R2, RZ, 0x3c, !PT ;  /* 0x0000000207027212 */ /* 0x000fe200078e3cff */
[----:B-1----:R-:W-:Y:S06]  /*a6e0*/  @!P0 BRA `(.L_x_249) ;  /* 0x0000000800448947 */ /* 0x002fec0003800000 */
.L_x_279:
[----:B------:R-:W-:Y:S01]  /*a6f0*/  IMAD R3, R0, 0x8, R3 ;  /* 0x0000000800037824 */ /* 0x000fe200078e0203 */
[----:B------:R-:W-:-:S07]  /*a700*/  SHF.L.U32 R0, R2, 0x1f, RZ ;  /* 0x0000001f02007819 */ /* 0x000fce00000006ff */
.L_x_250:
[----:B--2---:R2:W3:Y:S02]  /*a710*/  SYNCS.PHASECHK.TRANS64.TRYWAIT P0, [R3+URZ], R0 ;  /* 0x00000000030075a7 */ /* 0x0044e4000800017f */
[----:B---3--:R-:W-:Y:S05]  /*a720*/  @!P0 NANOSLEEP.SYNCS 0x989680 ;  /* 0x009896800000895d */ /* 0x008fea0003900000 */
[----:B------:R-:W3:Y:S02]  /*a730*/  @!P0 SYNCS.PHASECHK.TRANS64 P0, [R3+URZ], R0 ;  /* 0x00000000030085a7 */ /* 0x000ee4000800007f */
[----:B---3--:R-:W-:Y:S05]  /*a740*/  @!P0 BRA `(.L_x_250) ;  /* 0xfffffffc00f08947 */ /* 0x008fea000383ffff */
.L_x_226:
[----:B------:R-:W-:Y:S05]  /*a750*/  BSYNC B0 ;  /* 0x0000000000007941 */ /* 0x000fea0003800000 */
.L_x_225:
[----:B------:R-:W-:Y:S05]  /*a760*/  EXIT ;  /* 0x000000000000794d */ /* 0x000fea0003800000 */
.L_x_18:
[----:B---3--:R3:W4:Y:S02]  /*a770*/  SYNCS.PHASECHK.TRANS64.TRYWAIT P1, [R3+URZ], R0 ;  /* 0x00000000030075a7 */ /* 0x008724000802017f */
[----:B----4-:R-:W-:Y:S05]  /*a780*/  @!P1 NANOSLEEP.SYNCS 0x989680 ;  /* 0x009896800000995d */ /* 0x010fea0003900000 */
[----:B------:R-:W4:Y:S02]  /*a790*/  @!P1 SYNCS.PHASECHK.TRANS64 P1, [R3+URZ], R0 ;  /* 0x00000000030095a7 */ /* 0x000f24000802007f */
[----:B----4-:R-:W-:Y:S05]  /*a7a0*/  @!P1 BRA `(.L_x_18) ;  /* 0xfffffffc00f09947 */ /* 0x010fea000383ffff */
[----:B------:R-:W-:Y:S05]  /*a7b0*/  BRA `(.L_x_17) ;  /* 0xffffff6c00387947 */ /* 0x000fea000383ffff */
.L_x_23:
[----:B-1----:R-:W-:-:S04]  /*a7c0*/  IMAD.U32 R5, RZ, RZ, UR6 ;  /* 0x00000006ff057e24 */ /* 0x002fc8000f8e00ff */
[----:B------:R1:W2:Y:S03]  /*a7d0*/  SYNCS.PHASECHK.TRANS64.TRYWAIT P1, [R5+URZ], R4 ;  /* 0x00000004050075a7 */ /* 0x0002a6000802017f */
[----:B--2---:R-:W-:Y:S05]  /*a7e0*/  @!P1 NANOSLEEP.SYNCS 0x989680 ;  /* 0x009896800000995d */ /* 0x004fea0003900000 */
[----:B------:R-:W2:Y:S02]  /*a7f0*/  @!P1 SYNCS.PHASECHK.TRANS64 P1, [R5+URZ], R4 ;  /* 0x00000004050095a7 */ /* 0x000ea4000802007f */
[----:B--2---:R-:W-:Y:S05]  /*a800*/  @!P1 BRA `(.L_x_23) ;  /* 0xfffffffc00ec9947 */ /* 0x004fea000383ffff */
[----:B------:R-:W-:Y:S05]  /*a810*/  BRA `(.L_x_22) ;  /* 0xffffff7000d87947 */ /* 0x000fea000383ffff */
.L_x_212:
[----:B------:R-:W-:Y:S01]  /*a820*/  BSSY B1, `(.L_x_251) ;  /* 0x0000006000017945 */ /* 0x000fe20003800000 */
[----:B------:R-:W-:-:S07]  /*a830*/  IMAD.MOV.U32 R15, RZ, RZ, -0x1 ;  /* 0xffffffffff0f7424 */ /* 0x000fce00078e00ff */
[----:B------:R-:W-:Y:S05]  /*a840*/  WARPSYNC.COLLECTIVE R15, `(.L_x_252) ;  /* 0x000000000f0c7348 */ /* 0x000fea0003c00000 */
[----:B------:R-:W-:Y:S02]  /*a850*/  ELECT P6, UR62, PT ;  /* 0x00000000003e782f */ /* 0x000fe400038c0000 */
[----:B------:R-:W-:Y:S01]  /*a860*/  MOV R14, UR62 ;  /* 0x0000003e000e7c02 */ /* 0x000fe20008000f00 */
[----:B------:R-:W-:Y:S10]  /*a870*/  ENDCOLLECTIVE ;  /* 0x000000000000791b */ /* 0x000ff40003800000 */
.L_x_252:
[----:B------:R-:W-:Y:S05]  /*a880*/  BSYNC B1 ;  /* 0x0000000000017941 */ /* 0x000fea0003800000 */
.L_x_251:
[----:B------:R-:W-:Y:S05]  /*a890*/  BRA `(.L_x_253) ;  /* 0xffffffe4009c7947 */ /* 0x000fea000383ffff */
.L_x_215:
[----:B0-----:R0:W1:Y:S02]  /*a8a0*/  SYNCS.PHASECHK.TRANS64.TRYWAIT P1, [R14+URZ+0xb8], R7 ;  /* 0x0000b8070e0075a7 */ /* 0x001064000802017f */
[----:B-1----:R-:W-:Y:S05]  /*a8b0*/  @!P1 NANOSLEEP.SYNCS 0x989680 ;  /* 0x009896800000995d */ /* 0x002fea0003900000 */
[----:B------:R-:W1:Y:S02]  /*a8c0*/  @!P1 SYNCS.PHASECHK.TRANS64 P1, [R14+URZ+0xb8], R7 ;  /* 0x0000b8070e0095a7 */ /* 0x000e64000802007f */
[----:B-1----:R-:W-:Y:S05]  /*a8d0*/  @!P1 BRA `(.L_x_215) ;  /* 0xfffffffc00f09947 */ /* 0x002fea000383ffff */
[----:B------:R-:W-:Y:S05]  /*a8e0*/  BRA `(.L_x_254) ;  /* 0xffffffe400d07947 */ /* 0x000fea000383ffff */
.L_x_224:
[----:B------:R-:W-:Y:S01]  /*a8f0*/  BSSY B0, `(.L_x_255) ;  /* 0x0000006000007945 */ /* 0x000fe20003800000 */
[----:B------:R-:W-:-:S07]  /*a900*/  IMAD.MOV.U32 R15, RZ, RZ, -0x1 ;  /* 0xffffffffff0f7424 */ /* 0x000fce00078e00ff */
[----:B------:R-:W-:Y:S05]  /*a910*/  WARPSYNC.COLLECTIVE R15, `(.L_x_256) ;  /* 0x000000000f0c7348 */ /* 0x000fea0003c00000 */
[----:B------:R-:W-:Y:S02]  /*a920*/  ELECT P6, UR62, PT ;  /* 0x00000000003e782f */ /* 0x000fe400038c0000 */
[----:B------:R-:W-:Y:S01]  /*a930*/  MOV R14, UR62 ;  /* 0x0000003e000e7c02 */ /* 0x000fe20008000f00 */
[----:B------:R-:W-:Y:S10]  /*a940*/  ENDCOLLECTIVE ;  /* 0x000000000000791b */ /* 0x000ff40003800000 */
.L_x_256:
[----:B------:R-:W-:Y:S05]  /*a950*/  BSYNC B0 ;  /* 0x0000000000007941 */ /* 0x000fea0003800000 */
.L_x_255:
[----:B------:R-:W-:Y:S05]  /*a960*/  BRA `(.L_x_257) ;  /* 0xfffffff000207947 */ /* 0x000fea000383ffff */
.L_x_228:
[----:B0-----:R0:W1:Y:S02]  /*a970*/  SYNCS.PHASECHK.TRANS64.TRYWAIT P0, [R7+URZ], R2 ;  /* 0x00000002070075a7 */ /* 0x001064000800017f */
[----:B-1----:R-:W-:Y:S05]  /*a980*/  @!P0 NANOSLEEP.SYNCS 0x989680 ;  /* 0x009896800000895d */ /* 0x002fea0003900000 */
[----:B------:R-:W1:Y:S02]  /*a990*/  @!P0 SYNCS.PHASECHK.TRANS64 P0, [R7+URZ], R2 ;  /* 0x00000002070085a7 */ /* 0x000e64000800007f */
[----:B-1----:R-:W-:Y:S05]  /*a9a0*/  @!P0 BRA `(.L_x_228) ;  /* 0xfffffffc00f08947 */ /* 0x002fea000383ffff */
[----:B------:R-:W-:Y:S05]  /*a9b0*/  BRA `(.L_x_258) ;  /* 0xfffffff000607947 */ /* 0x000fea000383ffff */
.L_x_229:
[----:B0-----:R0:W1:Y:S02]  /*a9c0*/  SYNCS.PHASECHK.TRANS64.TRYWAIT P0, [R9+URZ], R4 ;  /* 0x00000004090075a7 */ /* 0x001064000800017f */
[----:B-1----:R-:W-:Y:S05]  /*a9d0*/  @!P0 NANOSLEEP.SYNCS 0x989680 ;  /* 0x009896800000895d */ /* 0x002fea0003900000 */
[----:B------:R-:W1:Y:S02]  /*a9e0*/  @!P0 SYNCS.PHASECHK.TRANS64 P0, [R9+URZ], R4 ;  /* 0x00000004090085a7 */ /* 0x000e64000800007f */
[----:B-1----:R-:W-:Y:S05]  /*a9f0*/  @!P0 BRA `(.L_x_229) ;  /* 0xfffffffc00f08947 */ /* 0x002fea000383ffff */
[----:B------:R-:W-:Y:S05]  /*aa00*/  BRA `(.L_x_259) ;  /* 0xfffffff000707947 */ /* 0x000fea000383ffff */
.L_x_230:
[----:B0-----:R0:W1:Y:S02]  /*aa10*/  SYNCS.PHASECHK.TRANS64.TRYWAIT P0, [R6+URZ], R5 ;  /* 0x00000005060075a7 */ /* 0x001064000800017f */
[----:B-1----:R-:W-:Y:S05]  /*aa20*/  @!P0 NANOSLEEP.SYNCS 0x989680 ;  /* 0x009896800000895d */ /* 0x002fea0003900000 */
[----:B------:R-:W1:Y:S02]  /*aa30*/  @!P0 SYNCS.PHASECHK.TRANS64 P0, [R6+URZ], R5 ;  /* 0x00000005060085a7 */ /* 0x000e64000800007f */
[----:B-1----:R-:W-:Y:S05]  /*aa40*/  @!P0 BRA `(.L_x_230) ;  /* 0xfffffffc00f08947 */ /* 0x002fea000383ffff */
[----:B------:R-:W-:Y:S05]  /*aa50*/  BRA `(.L_x_260) ;  /* 0xfffffff000807947 */ /* 0x000fea000383ffff */
.L_x_231:
[----:B0-----:R0:W1:Y:S02]  /*aa60*/  SYNCS.PHASECHK.TRANS64.TRYWAIT P0, [R9+URZ], R4 ;  /* 0x00000004090075a7 */ /* 0x001064000800017f */
[----:B-1----:R-:W-:Y:S05]  /*aa70*/  @!P0 NANOSLEEP.SYNCS 0x989680 ;  /* 0x009896800000895d */ /* 0x002fea0003900000 */
[----:B------:R-:W1:Y:S02]  /*aa80*/  @!P0 SYNCS.PHASECHK.TRANS64 P0, [R9+URZ], R4 ;  /* 0x00000004090085a7 */ /* 0x000e64000800007f */
[----:B-1----:R-:W-:Y:S05]  /*aa90*/  @!P0 BRA `(.L_x_231) ;  /* 0xfffffffc00f08947 */ /* 0x002fea000383ffff */
[----:B------:R-:W-:Y:S05]  /*aaa0*/  BRA `(.L_x_261) ;  /* 0xfffffff000907947 */ /* 0x000fea000383ffff */
.L_x_232:
[----:B0-----:R0:W1:Y:S02]  /*aab0*/  SYNCS.PHASECHK.TRANS64.TRYWAIT P0, [R6+URZ], R5 ;  /* 0x00000005060075a7 */ /* 0x001064000800017f */
[----:B-1----:R-:W-:Y:S05]  /*aac0*/  @!P0 NANOSLEEP.SYNCS 0x989680 ;  /* 0x009896800000895d */ /* 0x002fea0003900000 */
[----:B------:R-:W1:Y:S02]  /*aad0*/  @!P0 SYNCS.PHASECHK.TRANS64 P0, [R6+URZ], R5 ;  /* 0x00000005060085a7 */ /* 0x000e64000800007f */
[----:B-1----:R-:W-:Y:S05]  /*aae0*/  @!P0 BRA `(.L_x_232) ;  /* 0xfffffffc00f08947 */ /* 0x002fea000383ffff */
[----:B------:R-:W-:Y:S05]  /*aaf0*/  BRA `(.L_x_262) ;  /* 0xfffffff000a07947 */ /* 0x000fea000383ffff */
.L_x_233:
[----:B0-----:R0:W1:Y:S02]  /*ab00*/  SYNCS.PHASECHK.TRANS64.TRYWAIT P0, [R9+URZ], R4 ;  /* 0x00000004090075a7 */ /* 0x001064000800017f */
[----:B-1----:R-:W-:Y:S05]  /*ab10*/  @!P0 NANOSLEEP.SYNCS 0x989680 ;  /* 0x009896800000895d */ /* 0x002fea0003900000 */
[----:B------:R-:W1:Y:S02]  /*ab20*/  @!P0 SYNCS.PHASECHK.TRANS64 P0, [R9+URZ], R4 ;  /* 0x00000004090085a7 */ /* 0x000e64000800007f */
[----:B-1----:R-:W-:Y:S05]  /*ab30*/  @!P0 BRA `(.L_x_233) ;  /* 0xfffffffc00f08947 */ /* 0x002fea000383ffff */
[----:B------:R-:W-:Y:S05]  /*ab40*/  BRA `(.L_x_263) ;  /* 0xfffffff000b07947 */ /* 0x000fea000383ffff */
.L_x_234:
[----:B0-----:R0:W1:Y:S02]  /*ab50*/  SYNCS.PHASECHK.TRANS64.TRYWAIT P0, [R6+URZ], R5 ;  /* 0x00000005060075a7 */ /* 0x001064000800017f */
[----:B-1----:R-:W-:Y:S05]  /*ab60*/  @!P0 NANOSLEEP.SYNCS 0x989680 ;  /* 0x009896800000895d */ /* 0x002fea0003900000 */
[----:B------:R-:W1:Y:S02]  /*ab70*/  @!P0 SYNCS.PHASECHK.TRANS64 P0, [R6+URZ], R5 ;  /* 0x00000005060085a7 */ /* 0x000e64000800007f */
[----:B-1----:R-:W-:Y:S05]  /*ab80*/  @!P0 BRA `(.L_x_234) ;  /* 0xfffffffc00f08947 */ /* 0x002fea000383ffff */
[----:B------:R-:W-:Y:S05]  /*ab90*/  BRA `(.L_x_264) ;  /* 0xfffffff000c07947 */ /* 0x000fea000383ffff */
.L_x_235:
[----:B0-----:R0:W1:Y:S02]  /*aba0*/  SYNCS.PHASECHK.TRANS64.TRYWAIT P0, [R9+URZ], R4 ;  /* 0x00000004090075a7 */ /* 0x001064000800017f */
[----:B-1----:R-:W-:Y:S05]  /*abb0*/  @!P0 NANOSLEEP.SYNCS 0x989680 ;  /* 0x009896800000895d */ /* 0x002fea0003900000 */
[----:B------:R-:W1:Y:S02]  /*abc0*/  @!P0 SYNCS.PHASECHK.TRANS64 P0, [R9+URZ], R4 ;  /* 0x00000004090085a7 */ /* 0x000e64000800007f */
[----:B-1----:R-:W-:Y:S05]  /*abd0*/  @!P0 BRA `(.L_x_235) ;  /* 0xfffffffc00f08947 */ /* 0x002fea000383ffff */
[----:B------:R-:W-:Y:S05]  /*abe0*/  BRA `(.L_x_265) ;  /* 0xfffffff000d07947 */ /* 0x000fea000383ffff */
.L_x_236:
[----:B0-----:R0:W1:Y:S02]  /*abf0*/  SYNCS.PHASECHK.TRANS64.TRYWAIT P0, [R6+URZ], R5 ;  /* 0x00000005060075a7 */ /* 0x001064000800017f */
[----:B-1----:R-:W-:Y:S05]  /*ac00*/  @!P0 NANOSLEEP.SYNCS 0x989680 ;  /* 0x009896800000895d */ /* 0x002fea0003900000 */
[----:B------:R-:W1:Y:S02]  /*ac10*/  @!P0 SYNCS.PHASECHK.TRANS64 P0, [R6+URZ], R5 ;  /* 0x00000005060085a7 */ /* 0x000e64000800007f */
[----:B-1----:R-:W-:Y:S05]  /*ac20*/  @!P0 BRA `(.L_x_236) ;  /* 0xfffffffc00f08947 */ /* 0x002fea000383ffff */
[----:B------:R-:W-:Y:S05]  /*ac30*/  BRA `(.L_x_266) ;  /* 0xfffffff000e07947 */ /* 0x000fea000383ffff */
.L_x_237:
[----:B0-----:R0:W1:Y:S02]  /*ac40*/  SYNCS.PHASECHK.TRANS64.TRYWAIT P0, [R9+URZ], R4 ;  /* 0x00000004090075a7 */ /* 0x001064000800017f */
[----:B-1----:R-:W-:Y:S05]  /*ac50*/  @!P0 NANOSLEEP.SYNCS 0x989680 ;  /* 0x009896800000895d */ /* 0x002fea0003900000 */
[----:B------:R-:W1:Y:S02]  /*ac60*/  @!P0 SYNCS.PHASECHK.TRANS64 P0, [R9+URZ], R4 ;  /* 0x00000004090085a7 */ /* 0x000e64000800007f */
[----:B-1----:R-:W-:Y:S05]  /*ac70*/  @!P0 BRA `(.L_x_237) ;  /* 0xfffffffc00f08947 */ /* 0x002fea000383ffff */
[----:B------:R-:W-:Y:S05]  /*ac80*/  BRA `(.L_x_267) ;  /* 0xfffffff000f07947 */ /* 0x000fea000383ffff */
.L_x_238:
[----:B0-----:R0:W1:Y:S02]  /*ac90*/  SYNCS.PHASECHK.TRANS64.TRYWAIT P0, [R6+URZ], R5 ;  /* 0x00000005060075a7 */ /* 0x001064000800017f */
[----:B-1----:R-:W-:Y:S05]  /*aca0*/  @!P0 NANOSLEEP.SYNCS 0x989680 ;  /* 0x009896800000895d */ /* 0x002fea0003900000 */
[----:B------:R-:W1:Y:S02]  /*acb0*/  @!P0 SYNCS.PHASECHK.TRANS64 P0, [R6+URZ], R5 ;  /* 0x00000005060085a7 */ /* 0x000e64000800007f */
[----:B-1----:R-:W-:Y:S05]  /*acc0*/  @!P0 BRA `(.L_x_238) ;  /* 0xfffffffc00f08947 */ /* 0x002fea000383ffff */
[----:B------:R-:W-:Y:S05]  /*acd0*/  BRA `(.L_x_268) ;  /* 0xfffffff400007947 */ /* 0x000fea000383ffff */
.L_x_239:
[----:B0-----:R0:W1:Y:S02]  /*ace0*/  SYNCS.PHASECHK.TRANS64.TRYWAIT P0, [R9+URZ], R4 ;  /* 0x00000004090075a7 */ /* 0x001064000800017f */
[----:B-1----:R-:W-:Y:S05]  /*acf0*/  @!P0 NANOSLEEP.SYNCS 0x989680 ;  /* 0x009896800000895d */ /* 0x002fea0003900000 */
[----:B------:R-:W1:Y:S02]  /*ad00*/  @!P0 SYNCS.PHASECHK.TRANS64 P0, [R9+URZ], R4 ;  /* 0x00000004090085a7 */ /* 0x000e64000800007f */
[----:B-1----:R-:W-:Y:S05]  /*ad10*/  @!P0 BRA `(.L_x_239) ;  /* 0xfffffffc00f08947 */ /* 0x002fea000383ffff */
[----:B------:R-:W-:Y:S05]  /*ad20*/  BRA `(.L_x_269) ;  /* 0xfffffff400107947 */ /* 0x000fea000383ffff */
.L_x_240:
[----:B0-----:R0:W1:Y:S02]  /*ad30*/  SYNCS.PHASECHK.TRANS64.TRYWAIT P0, [R6+URZ], R5 ;  /* 0x00000005060075a7 */ /* 0x001064000800017f */
[----:B-1----:R-:W-:Y:S05]  /*ad40*/  @!P0 NANOSLEEP.SYNCS 0x989680 ;  /* 0x009896800000895d */ /* 0x002fea0003900000 */
[----:B------:R-:W1:Y:S02]  /*ad50*/  @!P0 SYNCS.PHASECHK.TRANS64 P0, [R6+URZ], R5 ;  /* 0x00000005060085a7 */ /* 0x000e64000800007f */
[----:B-1----:R-:W-:Y:S05]  /*ad60*/  @!P0 BRA `(.L_x_240) ;  /* 0xfffffffc00f08947 */ /* 0x002fea000383ffff */
[----:B------:R-:W-:Y:S05]  /*ad70*/  BRA `(.L_x_270) ;  /* 0xfffffff400207947 */ /* 0x000fea000383ffff */
.L_x_241:
[----:B0-----:R0:W1:Y:S02]  /*ad80*/  SYNCS.PHASECHK.TRANS64.TRYWAIT P0, [R9+URZ], R4 ;  /* 0x00000004090075a7 */ /* 0x001064000800017f */
[----:B-1----:R-:W-:Y:S05]  /*ad90*/  @!P0 NANOSLEEP.SYNCS 0x989680 ;  /* 0x009896800000895d */ /* 0x002fea0003900000 */
[----:B------:R-:W1:Y:S02]  /*ada0*/  @!P0 SYNCS.PHASECHK.TRANS64 P0, [R9+URZ], R4 ;  /* 0x00000004090085a7 */ /* 0x000e64000800007f */
[----:B-1----:R-:W-:Y:S05]  /*adb0*/  @!P0 BRA `(.L_x_241) ;  /* 0xfffffffc00f08947 */ /* 0x002fea000383ffff */
[----:B------:R-:W-:Y:S05]  /*adc0*/  BRA `(.L_x_271) ;  /* 0xfffffff400307947 */ /* 0x000fea000383ffff */
.L_x_242:
[----:B0-----:R0:W1:Y:S02]  /*add0*/  SYNCS.PHASECHK.TRANS64.TRYWAIT P0, [R6+URZ], R5 ;  /* 0x00000005060075a7 */ /* 0x001064000800017f */
[----:B-1----:R-:W-:Y:S05]  /*ade0*/  @!P0 NANOSLEEP.SYNCS 0x989680 ;  /* 0x009896800000895d */ /* 0x002fea0003900000 */
[----:B------:R-:W1:Y:S02]  /*adf0*/  @!P0 SYNCS.PHASECHK.TRANS64 P0, [R6+URZ], R5 ;  /* 0x00000005060085a7 */ /* 0x000e64000800007f */
[----:B-1----:R-:W-:Y:S05]  /*ae00*/  @!P0 BRA `(.L_x_242) ;  /* 0xfffffffc00f08947 */ /* 0x002fea000383ffff */
[----:B------:R-:W-:Y:S05]  /*ae10*/  BRA `(.L_x_272) ;  /* 0xfffffff400407947 */ /* 0x000fea000383ffff */
.L_x_243:
[----:B0-----:R0:W1:Y:S02]  /*ae20*/  SYNCS.PHASECHK.TRANS64.TRYWAIT P0, [R9+URZ], R4 ;  /* 0x00000004090075a7 */ /* 0x001064000800017f */
[----:B-1----:R-:W-:Y:S05]  /*ae30*/  @!P0 NANOSLEEP.SYNCS 0x989680 ;  /* 0x009896800000895d */ /* 0x002fea0003900000 */
[----:B------:R-:W1:Y:S02]  /*ae40*/  @!P0 SYNCS.PHASECHK.TRANS64 P0, [R9+URZ], R4 ;  /* 0x00000004090085a7 */ /* 0x000e64000800007f */
[----:B-1----:R-:W-:Y:S05]  /*ae50*/  @!P0 BRA `(.L_x_243) ;  /* 0xfffffffc00f08947 */ /* 0x002fea000383ffff */
[----:B------:R-:W-:Y:S05]  /*ae60*/  BRA `(.L_x_273) ;  /* 0xfffffff400507947 */ /* 0x000fea000383ffff */
.L_x_244:
[----:B0-----:R0:W1:Y:S02]  /*ae70*/  SYNCS.PHASECHK.TRANS64.TRYWAIT P0, [R6+URZ], R5 ;  /* 0x00000005060075a7 */ /* 0x001064000800017f */
[----:B-1----:R-:W-:Y:S05]  /*ae80*/  @!P0 NANOSLEEP.SYNCS 0x989680 ;  /* 0x009896800000895d */ /* 0x002fea0003900000 */
[----:B------:R-:W1:Y:S02]  /*ae90*/  @!P0 SYNCS.PHASECHK.TRANS64 P0, [R6+URZ], R5 ;  /* 0x00000005060085a7 */ /* 0x000e64000800007f */
[----:B-1----:R-:W-:Y:S05]  /*aea0*/  @!P0 BRA `(.L_x_244) ;  /* 0xfffffffc00f08947 */ /* 0x002fea000383ffff */
[----:B------:R-:W-:Y:S05]  /*aeb0*/  BRA `(.L_x_274) ;  /* 0xfffffff400607947 */ /* 0x000fea000383ffff */
.L_x_245:
[----:B0-----:R0:W1:Y:S02]  /*aec0*/  SYNCS.PHASECHK.TRANS64.TRYWAIT P0, [R9+URZ], R4 ;  /* 0x00000004090075a7 */ /* 0x001064000800017f */
[----:B-1----:R-:W-:Y:S05]  /*aed0*/  @!P0 NANOSLEEP.SYNCS 0x989680 ;  /* 0x009896800000895d */ /* 0x002fea0003900000 */
[----:B------:R-:W1:Y:S02]  /*aee0*/  @!P0 SYNCS.PHASECHK.TRANS64 P0, [R9+URZ], R4 ;  /* 0x00000004090085a7 */ /* 0x000e64000800007f */
[----:B-1----:R-:W-:Y:S05]  /*aef0*/  @!P0 BRA `(.L_x_245) ;  /* 0xfffffffc00f08947 */ /* 0x002fea000383ffff */
[----:B------:R-:W-:Y:S05]  /*af00*/  BRA `(.L_x_275) ;  /* 0xfffffff400707947 */ /* 0x000fea000383ffff */
.L_x_246:
[----:B0-----:R0:W1:Y:S02]  /*af10*/  SYNCS.PHASECHK.TRANS64.TRYWAIT P0, [R6+URZ], R5 ;  /* 0x00000005060075a7 */ /* 0x001064000800017f */
[----:B-1----:R-:W-:Y:S05]  /*af20*/  @!P0 NANOSLEEP.SYNCS 0x989680 ;  /* 0x009896800000895d */ /* 0x002fea0003900000 */
[----:B------:R-:W1:Y:S02]  /*af30*/  @!P0 SYNCS.PHASECHK.TRANS64 P0, [R6+URZ], R5 ;  /* 0x00000005060085a7 */ /* 0x000e64000800007f */
[----:B-1----:R-:W-:Y:S05]  /*af40*/  @!P0 BRA `(.L_x_246) ;  /* 0xfffffffc00f08947 */ /* 0x002fea000383ffff */
[----:B------:R-:W-:Y:S05]  /*af50*/  BRA `(.L_x_276) ;  /* 0xfffffff400807947 */ /* 0x000fea000383ffff */
.L_x_247:
[----:B0-----:R0:W1:Y:S02]  /*af60*/  SYNCS.PHASECHK.TRANS64.TRYWAIT P0, [R9+URZ], R4 ;  /* 0x00000004090075a7 */ /* 0x001064000800017f */
[----:B-1----:R-:W-:Y:S05]  /*af70*/  @!P0 NANOSLEEP.SYNCS 0x989680 ;  /* 0x009896800000895d */ /* 0x002fea0003900000 */
[----:B------:R-:W1:Y:S02]  /*af80*/  @!P0 SYNCS.PHASECHK.TRANS64 P0, [R9+URZ], R4 ;  /* 0x00000004090085a7 */ /* 0x000e64000800007f */
[----:B-1----:R-:W-:Y:S05]  /*af90*/  @!P0 BRA `(.L_x_247) ;  /* 0xfffffffc00f08947 */ /* 0x002fea000383ffff */
[----:B------:R-:W-:Y:S05]  /*afa0*/  BRA `(.L_x_277) ;  /* 0xfffffff400907947 */ /* 0x000fea000383ffff */
.L_x_248:
[----:B0-----:R0:W1:Y:S02]  /*afb0*/  SYNCS.PHASECHK.TRANS64.TRYWAIT P0, [R6+URZ], R5 ;  /* 0x00000005060075a7 */ /* 0x001064000800017f */
[----:B-1----:R-:W-:Y:S05]  /*afc0*/  @!P0 NANOSLEEP.SYNCS 0x989680 ;  /* 0x009896800000895d */ /* 0x002fea0003900000 */
[----:B------:R-:W1:Y:S02]  /*afd0*/  @!P0 SYNCS.PHASECHK.TRANS64 P0, [R6+URZ], R5 ;  /* 0x00000005060085a7 */ /* 0x000e64000800007f */
[----:B-1----:R-:W-:Y:S05]  /*afe0*/  @!P0 BRA `(.L_x_248) ;  /* 0xfffffffc00f08947 */ /* 0x002fea000383ffff */
[----:B------:R-:W-:Y:S05]  /*aff0*/  BRA `(.L_x_278) ;  /* 0xfffffff400a07947 */ /* 0x000fea000383ffff */
.L_x_249:
[----:B-1----:R1:W2:Y:S02]  /*b000*/  SYNCS.PHASECHK.TRANS64.TRYWAIT P0, [R9+URZ], R4 ;  /* 0x00000004090075a7 */ /* 0x0022a4000800017f */
[----:B--2---:R-:W-:Y:S05]  /*b010*/  @!P0 NANOSLEEP.SYNCS 0x989680 ;  /* 0x009896800000895d */ /* 0x004fea0003900000 */
[----:B------:R-:W2:Y:S02]  /*b020*/  @!P0 SYNCS.PHASECHK.TRANS64 P0, [R9+URZ], R4 ;  /* 0x00000004090085a7 */ /* 0x000ea4000800007f */
[----:B--2---:R-:W-:Y:S05]  /*b030*/  @!P0 BRA `(.L_x_249) ;  /* 0xfffffffc00f08947 */ /* 0x004fea000383ffff */
[----:B------:R-:W-:Y:S05]  /*b040*/  BRA `(.L_x_279) ;  /* 0xfffffff400a87947 */ /* 0x000fea000383ffff */
.L_x_280:
[----:B------:R-:W-:-:S00]  /*b050*/  BRA `(.L_x_280) ;  /* 0xfffffffc00fc7947 */ /* 0x000fc0000383ffff */
[----:B------:R-:W-:-:S00]  /*b060*/  NOP ;  /* 0x0000000000007918 */ /* 0x000fc00000000000 */
        /* <DEDUP_REMOVED lines=9> */
.L_x_281:


//--------------------- .nv.global.init           --------------------------
	.section	.nv.global.init,"aw",@progbits
.nv.global.init:
	.type		$str$22,@object
	.size		$str$22,($str$23 - $str$22)
$str$22:
        /*0000*/ 	.byte	0x6b, 0x5f, 0x74, 0x69, 0x6c, 0x65, 0x5f, 0x63, 0x6f, 0x75, 0x6e, 0x74, 0x20, 0x3e, 0x3d, 0x20
        /*0010*/ 	.byte	0x31, 0x00
	.type		$str$23,@object
	.size		$str$23,(__unnamed_1 - $str$23)
$str$23:
        /*0012*/ 	.byte	0x2f, 0x74, 0x6d, 0x70, 0x2f, 0x63, 0x75, 0x74, 0x6c, 0x61, 0x73, 0x73, 0x5f, 0x73, 0x77, 0x65
        /*0022*/ 	.byte	0x65, 0x70, 0x5f, 0x73, 0x72, 0x63, 0x2f, 0x69, 0x6e, 0x63, 0x6c, 0x75, 0x64, 0x65, 0x2f, 0x63
        /*0032*/ 	.byte	0x75, 0x74, 0x6c, 0x61, 0x73, 0x73, 0x2f, 0x67, 0x65, 0x6d, 0x6d, 0x2f, 0x63, 0x6f, 0x6c, 0x6c
        /*0042*/ 	.byte	0x65, 0x63, 0x74, 0x69, 0x76, 0x65, 0x2f, 0x73, 0x6d, 0x39, 0x30, 0x5f, 0x6d, 0x6d, 0x61, 0x5f
        /*0052*/ 	.byte	0x74, 0x6d, 0x61, 0x5f, 0x67, 0x6d, 0x6d, 0x61, 0x5f, 0x73, 0x73, 0x5f, 0x77, 0x61, 0x72, 0x70
        /*0062*/ 	.byte	0x73, 0x70, 0x65, 0x63, 0x69, 0x61, 0x6c, 0x69, 0x7a, 0x65, 0x64, 0x2e, 0x68, 0x70, 0x70, 0x00
	.type		__unnamed_1,@object
	.size		__unnamed_1,(.L_0 - __unnamed_1)
__unnamed_1:
        /*0072*/ 	.byte	0x76, 0x6f, 0x69, 0x64, 0x20, 0x63, 0x75, 0x74, 0x6c, 0x61, 0x73, 0x73, 0x3a, 0x3a, 0x67, 0x65
        /* <DEDUP_REMOVED lines=179> */
        /*0bb2*/ 	.byte	0x3a, 0x69, 0x64, 0x65, 0x6e, 0x74, 0x69, 0x74, 0x79, 0x5d, 0x00
.L_0:


//--------------------- .nv.shared._ZN7cutlass13device_kernelINS_4gemm6kernel13GemmUniversalIN4cute5tupleIJiiiiEEENS1_10collective13CollectiveMmaINS1_34MainloopSm90TmaGmmaWarpSpecializedILi23ENS5_IJNS4_1CILi1EEESB_SB_EEENS1_35KernelTmaWarpSpecializedCooperativeEEENS5_IJNSA_ILi128EEENSA_ILi176EEENSA_ILi16EEEEEENS_6half_tENS5_IJlSB_lEEESJ_SK_NS4_8TiledMMAINS4_8MMA_AtomIJNS4_4SM904GMMA25MMA_64x16x16_F32F16F16_SSILNSO_5MajorE0ELSQ_0ELNSO_7ScaleInE1ELSR_1EEEEEENS4_6LayoutINS5_IJNSA_ILi2EEESB_SB_EEENS5_IJSB_NSA_ILi0EEESX_EEEEENS5_IJNS4_10UnderscoreES10_S10_EEEEENS4_13SM90_TMA_LOADENS4_14ComposedLayoutINS4_7SwizzleILi1ELi4ELi3EEENS4_18smem_ptr_flag_bitsILi16EEENSU_INS5_IJNSA_ILi8EEESH_EEENS5_IJSH_SB_EEEEEEEvNS4_8identityES13_S1D_vS1E_EENS_8epilogue10collective6detail29Sm90TmaWarpSpecializedAdapterINS1H_15DefaultEpilogueISJ_SK_SK_NS1G_6thread17LinearCombinationISJ_Li1EffLNS1L_9ScaleType4KindE0ELNS_15FloatRoundStyleE2ESJ_EENS1_15EpilogueDefaultEEEEEvvEEEEvNT_6ParamsE --------------------------
	.section	.nv.shared._ZN7cutlass13device_kernelINS_4gemm6kernel13GemmUniversalIN4cute5tupleIJiiiiEEENS1_10collective13CollectiveMmaINS1_34MainloopSm90TmaGmmaWarpSpecializedILi23ENS5_IJNS4_1CILi1EEESB_SB_EEENS1_35KernelTmaWarpSpecializedCooperativeEEENS5_IJNSA_ILi128EEENSA_ILi176EEENSA_ILi16EEEEEENS_6half_tENS5_IJlSB_lEEESJ_SK_NS4_8TiledMMAINS4_8MMA_AtomIJNS4_4SM904GMMA25MMA_64x16x16_F32F16F16_SSILNSO_5MajorE0ELSQ_0ELNSO_7ScaleInE1ELSR_1EEEEEENS4_6LayoutINS5_IJNSA_ILi2EEESB_SB_EEENS5_IJSB_NSA_ILi0EEESX_EEEEENS5_IJNS4_10UnderscoreES10_S10_EEEEENS4_13SM90_TMA_LOADENS4_14ComposedLayoutINS4_7SwizzleILi1ELi4ELi3EEENS4_18smem_ptr_flag_bitsILi16EEENSU_INS5_IJNSA_ILi8EEESH_EEENS5_IJSH_SB_EEEEEEEvNS4_8identityES13_S1D_vS1E_EENS_8epilogue10collective6detail29Sm90TmaWarpSpecializedAdapterINS1H_15DefaultEpilogueISJ_SK_SK_NS1G_6thread17LinearCombinationISJ_Li1EffLNS1L_9ScaleType4KindE0ELNS_15FloatRoundStyleE2ESJ_EENS1_15EpilogueDefaultEEEEEvvEEEEvNT_6ParamsE,"aw",@nobits
	.sectionflags	@""
	.align	16
	.zero		1024


//--------------------- .nv.shared.reserved.0     --------------------------
	.section	.nv.shared.reserved.0,"aw",@nobits
	.weak		__nv_reservedSMEM_offset_0_alias
	.size		__nv_reservedSMEM_offset_0_alias, 0, 0
	.other		__nv_reservedSMEM_offset_0_alias,@"STO_CUDA_RESERVED_SHARED STV_DEFAULT"
__nv_reservedSMEM_offset_0_alias:
	.zero		0


//--------------------- .nv.global                --------------------------
	.section	.nv.global,"aw",@nobits
.nv.global:
	.type		_ZN39_INTERNAL_77e41b26_4_k_cu_31cd0f0a_30004cute1_E,@object
	.size		_ZN39_INTERNAL_77e41b26_4_k_cu_31cd0f0a_30004cute1_E,(_ZN39_INTERNAL_77e41b26_4_k_cu_31cd0f0a_30004cuda3std3__45__cpo6cbeginE - _ZN39_INTERNAL_77e41b26_4_k_cu_31cd0f0a_30004cute1_E)
_ZN39_INTERNAL_77e41b26_4_k_cu_31cd0f0a_30004cute1_E:
	.zero		1
	.type		_ZN39_INTERNAL_77e41b26_4_k_cu_31cd0f0a_30004cuda3std3__45__cpo6cbeginE,@object
	.size		_ZN39_INTERNAL_77e41b26_4_k_cu_31cd0f0a_30004cuda3std3__45__cpo6cbeginE,(_ZN39_INTERNAL_77e41b26_4_k_cu_31cd0f0a_30004cuda3std3__48in_placeE - _ZN39_INTERNAL_77e41b26_4_k_cu_31cd0f0a_30004cuda3std3__45__cpo6cbeginE)
_ZN39_INTERNAL_77e41b26_4_k_cu_31cd0f0a_30004cuda3std3__45__cpo6cbeginE:
	.zero		1
	.type		_ZN39_INTERNAL_77e41b26_4_k_cu_31cd0f0a_30004cuda3std3__48in_placeE,@object
	.size		_ZN39_INTERNAL_77e41b26_4_k_cu_31cd0f0a_30004cuda3std3__48in_placeE,(_ZN39_INTERNAL_77e41b26_4_k_cu_31cd0f0a_30004cuda3std6ranges3__45__cpo9iter_moveE - _ZN39_INTERNAL_77e41b26_4_k_cu_31cd0f0a_30004cuda3std3__48in_placeE)
_ZN39_INTERNAL_77e41b26_4_k_cu_31cd0f0a_30004cuda3std3__48in_placeE:
	.zero		1
	.type		_ZN39_INTERNAL_77e41b26_4_k_cu_31cd0f0a_30004cuda3std6ranges3__45__cpo9iter_moveE,@object
	.size		_ZN39_INTERNAL_77e41b26_4_k_cu_31cd0f0a_30004cuda3std6ranges3__45__cpo9iter_moveE,(_ZN39_INTERNAL_77e41b26_4_k_cu_31cd0f0a_30004cuda3std3__45__cpo5beginE - _ZN39_INTERNAL_77e41b26_4_k_cu_31cd0f0a_30004cuda3std6ranges3__45__cpo9iter_moveE)
_ZN39_INTERNAL_77e41b26_4_k_cu_31cd0f0a_30004cuda3std6ranges3__45__cpo9iter_moveE:
	.zero		1
	.type		_ZN39_INTERNAL_77e41b26_4_k_cu_31cd0f0a_30004cuda3std3__45__cpo5beginE,@object
	.size		_ZN39_INTERNAL_77e41b26_4_k_cu_31cd0f0a_30004cuda3std3__45__cpo5beginE,(_ZN39_INTERNAL_77e41b26_4_k_cu_31cd0f0a_30004cuda3std3__441_GLOBAL__N__77e41b26_4_k_cu_31cd0f0a_30006ignoreE - _ZN39_INTERNAL_77e41b26_4_k_cu_31cd0f0a_30004cuda3std3__45__cpo5beginE)
_ZN39_INTERNAL_77e41b26_4_k_cu_31cd0f0a_30004cuda3std3__45__cpo5beginE:
	.zero		1
	.type		_ZN39_INTERNAL_77e41b26_4_k_cu_31cd0f0a_30004cuda3std3__441_GLOBAL__N__77e41b26_4_k_cu_31cd0f0a_30006ignoreE,@object
	.size		_ZN39_INTERNAL_77e41b26_4_k_cu_31cd0f0a_30004cuda3std3__441_GLOBAL__N__77e41b26_4_k_cu_31cd0f0a_30006ignoreE,(_ZN39_INTERNAL_77e41b26_4_k_cu_31cd0f0a_30004cute7productE - _ZN39_INTERNAL_77e41b26_4_k_cu_31cd0f0a_30004cuda3std3__441_GLOBAL__N__77e41b26_4_k_cu_31cd0f0a_30006ignoreE)
_ZN39_INTERNAL_77e41b26_4_k_cu_31cd0f0a_30004cuda3std3__441_GLOBAL__N__77e41b26_4_k_cu_31cd0f0a_30006ignoreE:
	.zero		1
	.type		_ZN39_INTERNAL_77e41b26_4_k_cu_31cd0f0a_30004cute7productE,@object
	.size		_ZN39_INTERNAL_77e41b26_4_k_cu_31cd0f0a_30004cute7productE,(_ZN39_INTERNAL_77e41b26_4_k_cu_31cd0f0a_30004cuda3std3__45__cpo3endE - _ZN39_INTERNAL_77e41b26_4_k_cu_31cd0f0a_30004cute7productE)
_ZN39_INTERNAL_77e41b26_4_k_cu_31cd0f0a_30004cute7productE:
	.zero		1
	.type		_ZN39_INTERNAL_77e41b26_4_k_cu_31cd0f0a_30004cuda3std3__45__cpo3endE,@object
	.size		_ZN39_INTERNAL_77e41b26_4_k_cu_31cd0f0a_30004cuda3std3__45__cpo3endE,(_ZN39_INTERNAL_77e41b26_4_k_cu_31cd0f0a_30004cuda3std3__419piecewise_constructE - _ZN39_INTERNAL_77e41b26_4_k_cu_31cd0f0a_30004cuda3std3__45__cpo3endE)
_ZN39_INTERNAL_77e41b26_4_k_cu_31cd0f0a_30004cuda3std3__45__cpo3endE:
	.zero		1
	.type		_ZN39_INTERNAL_77e41b26_4_k_cu_31cd0f0a_30004cuda3std3__419piecewise_constructE,@object
	.size		_ZN39_INTERNAL_77e41b26_4_k_cu_31cd0f0a_30004cuda3std3__419piecewise_constructE,(_ZN39_INTERNAL_77e41b26_4_k_cu_31cd0f0a_30004cuda3std3__45__cpo4cendE - _ZN39_INTERNAL_77e41b26_4_k_cu_31cd0f0a_30004cuda3std3__419piecewise_constructE)
_ZN39_INTERNAL_77e41b26_4_k_cu_31cd0f0a_30004cuda3std3__419piecewise_constructE:
	.zero		1
	.type		_ZN39_INTERNAL_77e41b26_4_k_cu_31cd0f0a_30004cuda3std3__45__cpo4cendE,@object
	.size		_ZN39_INTERNAL_77e41b26_4_k_cu_31cd0f0a_30004cuda3std3__45__cpo4cendE,(_ZN39_INTERNAL_77e41b26_4_k_cu_31cd0f0a_30004cuda3std6ranges3__45__cpo4swapE - _ZN39_INTERNAL_77e41b26_4_k_cu_31cd0f0a_30004cuda3std3__45__cpo4cendE)
_ZN39_INTERNAL_77e41b26_4_k_cu_31cd0f0a_30004cuda3std3__45__cpo4cendE:
	.zero		1
	.type		_ZN39_INTERNAL_77e41b26_4_k_cu_31cd0f0a_30004cuda3std6ranges3__45__cpo4swapE,@object
	.size		_ZN39_INTERNAL_77e41b26_4_k_cu_31cd0f0a_30004cuda3std6ranges3__45__cpo4swapE,(.L_8 - _ZN39_INTERNAL_77e41b26_4_k_cu_31cd0f0a_30004cuda3std6ranges3__45__cpo4swapE)
_ZN39_INTERNAL_77e41b26_4_k_cu_31cd0f0a_30004cuda3std6ranges3__45__cpo4swapE:
	.zero		1
.L_8:


//--------------------- .nv.constant0._ZN7cutlass13device_kernelINS_4gemm6kernel13GemmUniversalIN4cute5tupleIJiiiiEEENS1_10collective13CollectiveMmaINS1_34MainloopSm90TmaGmmaWarpSpecializedILi23ENS5_IJNS4_1CILi1EEESB_SB_EEENS1_35KernelTmaWarpSpecializedCooperativeEEENS5_IJNSA_ILi128EEENSA_ILi176EEENSA_ILi16EEEEEENS_6half_tENS5_IJlSB_lEEESJ_SK_NS4_8TiledMMAINS4_8MMA_AtomIJNS4_4SM904GMMA25MMA_64x16x16_F32F16F16_SSILNSO_5MajorE0ELSQ_0ELNSO_7ScaleInE1ELSR_1EEEEEENS4_6LayoutINS5_IJNSA_ILi2EEESB_SB_EEENS5_IJSB_NSA_ILi0EEESX_EEEEENS5_IJNS4_10UnderscoreES10_S10_EEEEENS4_13SM90_TMA_LOADENS4_14ComposedLayoutINS4_7SwizzleILi1ELi4ELi3EEENS4_18smem_ptr_flag_bitsILi16EEENSU_INS5_IJNSA_ILi8EEESH_EEENS5_IJSH_SB_EEEEEEEvNS4_8identityES13_S1D_vS1E_EENS_8epilogue10collective6detail29Sm90TmaWarpSpecializedAdapterINS1H_15DefaultEpilogueISJ_SK_SK_NS1G_6thread17LinearCombinationISJ_Li1EffLNS1L_9ScaleType4KindE0ELNS_15FloatRoundStyleE2ESJ_EENS1_15EpilogueDefaultEEEEEvvEEEEvNT_6ParamsE --------------------------
	.section	.nv.constant0._ZN7cutlass13device_kernelINS_4gemm6kernel13GemmUniversalIN4cute5tupleIJiiiiEEENS1_10collective13CollectiveMmaINS1_34MainloopSm90TmaGmmaWarpSpecializedILi23ENS5_IJNS4_1CILi1EEESB_SB_EEENS1_35KernelTmaWarpSpecializedCooperativeEEENS5_IJNSA_ILi128EEENSA_ILi176EEENSA_ILi16EEEEEENS_6half_tENS5_IJlSB_lEEESJ_SK_NS4_8TiledMMAINS4_8MMA_AtomIJNS4_4SM904GMMA25MMA_64x16x16_F32F16F16_SSILNSO_5MajorE0ELSQ_0ELNSO_7ScaleInE1ELSR_1EEEEEENS4_6LayoutINS5_IJNSA_ILi2EEESB_SB_EEENS5_IJSB_NSA_ILi0EEESX_EEEEENS5_IJNS4_10UnderscoreES10_S10_EEEEENS4_13SM90_TMA_LOADENS4_14ComposedLayoutINS4_7SwizzleILi1ELi4ELi3EEENS4_18smem_ptr_flag_bitsILi16EEENSU_INS5_IJNSA_ILi8EEESH_EEENS5_IJSH_SB_EEEEEEEvNS4_8identityES13_S1D_vS1E_EENS_8epilogue10collective6detail29Sm90TmaWarpSpecializedAdapterINS1H_15DefaultEpilogueISJ_SK_SK_NS1G_6thread17LinearCombinationISJ_Li1EffLNS1L_9ScaleType4KindE0ELNS_15FloatRoundStyleE2ESJ_EENS1_15EpilogueDefaultEEEEEvvEEEEvNT_6ParamsE,"a",@progbits
	.sectionflags	@""
	.align	4
.nv.constant0._ZN7cutlass13device_kernelINS_4gemm6kernel13GemmUniversalIN4cute5tupleIJiiiiEEENS1_10collective13CollectiveMmaINS1_34MainloopSm90TmaGmmaWarpSpecializedILi23ENS5_IJNS4_1CILi1EEESB_SB_EEENS1_35KernelTmaWarpSpecializedCooperativeEEENS5_IJNSA_ILi128EEENSA_ILi176EEENSA_ILi16EEEEEENS_6half_tENS5_IJlSB_lEEESJ_SK_NS4_8TiledMMAINS4_8MMA_AtomIJNS4_4SM904GMMA25MMA_64x16x16_F32F16F16_SSILNSO_5MajorE0ELSQ_0ELNSO_7ScaleInE1ELSR_1EEEEEENS4_6LayoutINS5_IJNSA_ILi2EEESB_SB_EEENS5_IJSB_NSA_ILi0EEESX_EEEEENS5_IJNS4_10UnderscoreES10_S10_EEEEENS4_13SM90_TMA_LOADENS4_14ComposedLayoutINS4_7SwizzleILi1ELi4ELi3EEENS4_18smem_ptr_flag_bitsILi16EEENSU_INS5_IJNSA_ILi8EEESH_EEENS5_IJSH_SB_EEEEEEEvNS4_8identityES13_S1D_vS1E_EENS_8epilogue10collective6detail29Sm90TmaWarpSpecializedAdapterINS1H_15DefaultEpilogueISJ_SK_SK_NS1G_6thread17LinearCombinationISJ_Li1EffLNS1L_9ScaleType4KindE0ELNS_15FloatRoundStyleE2ESJ_EENS1_15EpilogueDefaultEEEEEvvEEEEvNT_6ParamsE:
	.zero		1664


//--------------------- SYMBOLS --------------------------

	.type		.nv.reservedSmem.offset0,@object
	.size		.nv.reservedSmem.offset0,0x4
	.type		__assertfail,@function
